//
// Generated by NVIDIA NVVM Compiler
//
// Compiler Build ID: CL-36424714
// Cuda compilation tools, release 13.0, V13.0.88
// Based on NVVM 20.0.0
//

.version 9.0
.target sm_100
.address_size 64

	// .globl	_Z28dequant_fp8_blockwise_kernelIfEvPK13__nv_fp8_e4m3PKfPT_iiiiii
// _ZZ28dequant_fp8_blockwise_kernelIfEvPK13__nv_fp8_e4m3PKfPT_iiiiiiE11block_scale has been demoted
// _ZZ28dequant_fp8_blockwise_kernelI6__halfEvPK13__nv_fp8_e4m3PKfPT_iiiiiiE11block_scale has been demoted
// _ZZ28dequant_fp8_blockwise_kernelI13__nv_bfloat16EvPK13__nv_fp8_e4m3PKfPT_iiiiiiE11block_scale has been demoted
// _ZZ26quant_fp8_blockwise_kernelIfEvPKT_P13__nv_fp8_e4m3PfiiiiiiE12block_absmax has been demoted
// _ZZ26quant_fp8_blockwise_kernelIfEvPKT_P13__nv_fp8_e4m3PfiiiiiiE11block_scale has been demoted
// _ZZ26quant_fp8_blockwise_kernelI6__halfEvPKT_P13__nv_fp8_e4m3PfiiiiiiE12block_absmax has been demoted
// _ZZ26quant_fp8_blockwise_kernelI6__halfEvPKT_P13__nv_fp8_e4m3PfiiiiiiE11block_scale has been demoted
// _ZZ26quant_fp8_blockwise_kernelI13__nv_bfloat16EvPKT_P13__nv_fp8_e4m3PfiiiiiiE12block_absmax has been demoted
// _ZZ26quant_fp8_blockwise_kernelI13__nv_bfloat16EvPKT_P13__nv_fp8_e4m3PfiiiiiiE11block_scale has been demoted

.visible .entry _Z28dequant_fp8_blockwise_kernelIfEvPK13__nv_fp8_e4m3PKfPT_iiiiii(
	.param .u64 .ptr .align 1 _Z28dequant_fp8_blockwise_kernelIfEvPK13__nv_fp8_e4m3PKfPT_iiiiii_param_0,
	.param .u64 .ptr .align 1 _Z28dequant_fp8_blockwise_kernelIfEvPK13__nv_fp8_e4m3PKfPT_iiiiii_param_1,
	.param .u64 .ptr .align 1 _Z28dequant_fp8_blockwise_kernelIfEvPK13__nv_fp8_e4m3PKfPT_iiiiii_param_2,
	.param .u32 _Z28dequant_fp8_blockwise_kernelIfEvPK13__nv_fp8_e4m3PKfPT_iiiiii_param_3,
	.param .u32 _Z28dequant_fp8_blockwise_kernelIfEvPK13__nv_fp8_e4m3PKfPT_iiiiii_param_4,
	.param .u32 _Z28dequant_fp8_blockwise_kernelIfEvPK13__nv_fp8_e4m3PKfPT_iiiiii_param_5,
	.param .u32 _Z28dequant_fp8_blockwise_kernelIfEvPK13__nv_fp8_e4m3PKfPT_iiiiii_param_6,
	.param .u32 _Z28dequant_fp8_blockwise_kernelIfEvPK13__nv_fp8_e4m3PKfPT_iiiiii_param_7,
	.param .u32 _Z28dequant_fp8_blockwise_kernelIfEvPK13__nv_fp8_e4m3PKfPT_iiiiii_param_8
)
{
	.reg .pred 	%p<9>;
	.reg .b16 	%rs<4>;
	.reg .b32 	%r<28>;
	.reg .b32 	%f<5>;
	.reg .b64 	%rd<13>;
	// demoted variable
	.shared .align 4 .f32 _ZZ28dequant_fp8_blockwise_kernelIfEvPK13__nv_fp8_e4m3PKfPT_iiiiiiE11block_scale;
	ld.param.u64 	%rd3, [_Z28dequant_fp8_blockwise_kernelIfEvPK13__nv_fp8_e4m3PKfPT_iiiiii_param_0];
	ld.param.u64 	%rd4, [_Z28dequant_fp8_blockwise_kernelIfEvPK13__nv_fp8_e4m3PKfPT_iiiiii_param_1];
	ld.param.u64 	%rd5, [_Z28dequant_fp8_blockwise_kernelIfEvPK13__nv_fp8_e4m3PKfPT_iiiiii_param_2];
	ld.param.u32 	%r16, [_Z28dequant_fp8_blockwise_kernelIfEvPK13__nv_fp8_e4m3PKfPT_iiiiii_param_3];
	ld.param.u32 	%r17, [_Z28dequant_fp8_blockwise_kernelIfEvPK13__nv_fp8_e4m3PKfPT_iiiiii_param_4];
	ld.param.u32 	%r18, [_Z28dequant_fp8_blockwise_kernelIfEvPK13__nv_fp8_e4m3PKfPT_iiiiii_param_5];
	ld.param.u32 	%r19, [_Z28dequant_fp8_blockwise_kernelIfEvPK13__nv_fp8_e4m3PKfPT_iiiiii_param_6];
	ld.param.u32 	%r20, [_Z28dequant_fp8_blockwise_kernelIfEvPK13__nv_fp8_e4m3PKfPT_iiiiii_param_7];
	ld.param.u32 	%r21, [_Z28dequant_fp8_blockwise_kernelIfEvPK13__nv_fp8_e4m3PKfPT_iiiiii_param_8];
	mov.u32 	%r1, %ctaid.y;
	mov.u32 	%r2, %ctaid.x;
	mov.u32 	%r3, %tid.x;
	mov.u32 	%r26, %tid.y;
	or.b32  	%r22, %r3, %r26;
	setp.ne.s32 	%p1, %r22, 0;
	@%p1 bra 	$L__BB0_2;
	cvta.to.global.u64 	%rd6, %rd4;
	mad.lo.s32 	%r23, %r19, %r1, %r2;
	mul.wide.s32 	%rd7, %r23, 4;
	add.s64 	%rd8, %rd6, %rd7;
	ld.global.nc.f32 	%f2, [%rd8];
	st.shared.f32 	[_ZZ28dequant_fp8_blockwise_kernelIfEvPK13__nv_fp8_e4m3PKfPT_iiiiiiE11block_scale], %f2;
$L__BB0_2:
	bar.sync 	0;
	setp.ge.s32 	%p2, %r26, %r20;
	@%p2 bra 	$L__BB0_10;
	ld.shared.f32 	%f1, [_ZZ28dequant_fp8_blockwise_kernelIfEvPK13__nv_fp8_e4m3PKfPT_iiiiiiE11block_scale];
	mov.u32 	%r5, %ntid.x;
	mov.u32 	%r6, %ntid.y;
	mul.lo.s32 	%r7, %r21, %r2;
	mul.lo.s32 	%r8, %r20, %r1;
	cvta.to.global.u64 	%rd1, %rd3;
	cvta.to.global.u64 	%rd2, %rd5;
$L__BB0_4:
	setp.ge.s32 	%p3, %r3, %r21;
	@%p3 bra 	$L__BB0_9;
	add.s32 	%r10, %r26, %r8;
	mul.lo.s32 	%r11, %r10, %r18;
	mov.u32 	%r27, %r3;
$L__BB0_6:
	setp.ge.s32 	%p4, %r10, %r16;
	add.s32 	%r13, %r27, %r7;
	setp.ge.s32 	%p5, %r13, %r17;
	or.pred  	%p6, %p4, %p5;
	@%p6 bra 	$L__BB0_8;
	add.s32 	%r25, %r13, %r11;
	cvt.s64.s32 	%rd9, %r25;
	add.s64 	%rd10, %rd1, %rd9;
	ld.global.nc.u8 	%rs3, [%rd10];
	cvt.u16.u8 	%rs1, %rs3;
	// begin inline asm
	{cvt.rn.f16x2.e4m3x2 %r24, %rs1;}

	// end inline asm
	cvt.u16.u32 	%rs2, %r24;
	// begin inline asm
	{  cvt.f32.f16 %f3, %rs2;}

	// end inline asm
	mul.f32 	%f4, %f3, %f1;
	mul.wide.s32 	%rd11, %r25, 4;
	add.s64 	%rd12, %rd2, %rd11;
	st.global.f32 	[%rd12], %f4;
$L__BB0_8:
	add.s32 	%r27, %r27, %r5;
	setp.lt.s32 	%p7, %r27, %r21;
	@%p7 bra 	$L__BB0_6;
$L__BB0_9:
	add.s32 	%r26, %r26, %r6;
	setp.lt.s32 	%p8, %r26, %r20;
	@%p8 bra 	$L__BB0_4;
$L__BB0_10:
	ret;

}
	// .globl	_Z28dequant_fp8_blockwise_kernelI6__halfEvPK13__nv_fp8_e4m3PKfPT_iiiiii
.visible .entry _Z28dequant_fp8_blockwise_kernelI6__halfEvPK13__nv_fp8_e4m3PKfPT_iiiiii(
	.param .u64 .ptr .align 1 _Z28dequant_fp8_blockwise_kernelI6__halfEvPK13__nv_fp8_e4m3PKfPT_iiiiii_param_0,
	.param .u64 .ptr .align 1 _Z28dequant_fp8_blockwise_kernelI6__halfEvPK13__nv_fp8_e4m3PKfPT_iiiiii_param_1,
	.param .u64 .ptr .align 1 _Z28dequant_fp8_blockwise_kernelI6__halfEvPK13__nv_fp8_e4m3PKfPT_iiiiii_param_2,
	.param .u32 _Z28dequant_fp8_blockwise_kernelI6__halfEvPK13__nv_fp8_e4m3PKfPT_iiiiii_param_3,
	.param .u32 _Z28dequant_fp8_blockwise_kernelI6__halfEvPK13__nv_fp8_e4m3PKfPT_iiiiii_param_4,
	.param .u32 _Z28dequant_fp8_blockwise_kernelI6__halfEvPK13__nv_fp8_e4m3PKfPT_iiiiii_param_5,
	.param .u32 _Z28dequant_fp8_blockwise_kernelI6__halfEvPK13__nv_fp8_e4m3PKfPT_iiiiii_param_6,
	.param .u32 _Z28dequant_fp8_blockwise_kernelI6__halfEvPK13__nv_fp8_e4m3PKfPT_iiiiii_param_7,
	.param .u32 _Z28dequant_fp8_blockwise_kernelI6__halfEvPK13__nv_fp8_e4m3PKfPT_iiiiii_param_8
)
{
	.reg .pred 	%p<9>;
	.reg .b16 	%rs<5>;
	.reg .b32 	%r<28>;
	.reg .b32 	%f<5>;
	.reg .b64 	%rd<13>;
	// demoted variable
	.shared .align 4 .f32 _ZZ28dequant_fp8_blockwise_kernelI6__halfEvPK13__nv_fp8_e4m3PKfPT_iiiiiiE11block_scale;
	ld.param.u64 	%rd3, [_Z28dequant_fp8_blockwise_kernelI6__halfEvPK13__nv_fp8_e4m3PKfPT_iiiiii_param_0];
	ld.param.u64 	%rd4, [_Z28dequant_fp8_blockwise_kernelI6__halfEvPK13__nv_fp8_e4m3PKfPT_iiiiii_param_1];
	ld.param.u64 	%rd5, [_Z28dequant_fp8_blockwise_kernelI6__halfEvPK13__nv_fp8_e4m3PKfPT_iiiiii_param_2];
	ld.param.u32 	%r16, [_Z28dequant_fp8_blockwise_kernelI6__halfEvPK13__nv_fp8_e4m3PKfPT_iiiiii_param_3];
	ld.param.u32 	%r17, [_Z28dequant_fp8_blockwise_kernelI6__halfEvPK13__nv_fp8_e4m3PKfPT_iiiiii_param_4];
	ld.param.u32 	%r18, [_Z28dequant_fp8_blockwise_kernelI6__halfEvPK13__nv_fp8_e4m3PKfPT_iiiiii_param_5];
	ld.param.u32 	%r19, [_Z28dequant_fp8_blockwise_kernelI6__halfEvPK13__nv_fp8_e4m3PKfPT_iiiiii_param_6];
	ld.param.u32 	%r20, [_Z28dequant_fp8_blockwise_kernelI6__halfEvPK13__nv_fp8_e4m3PKfPT_iiiiii_param_7];
	ld.param.u32 	%r21, [_Z28dequant_fp8_blockwise_kernelI6__halfEvPK13__nv_fp8_e4m3PKfPT_iiiiii_param_8];
	mov.u32 	%r1, %ctaid.y;
	mov.u32 	%r2, %ctaid.x;
	mov.u32 	%r3, %tid.x;
	mov.u32 	%r26, %tid.y;
	or.b32  	%r22, %r3, %r26;
	setp.ne.s32 	%p1, %r22, 0;
	@%p1 bra 	$L__BB1_2;
	cvta.to.global.u64 	%rd6, %rd4;
	mad.lo.s32 	%r23, %r19, %r1, %r2;
	mul.wide.s32 	%rd7, %r23, 4;
	add.s64 	%rd8, %rd6, %rd7;
	ld.global.nc.f32 	%f2, [%rd8];
	st.shared.f32 	[_ZZ28dequant_fp8_blockwise_kernelI6__halfEvPK13__nv_fp8_e4m3PKfPT_iiiiiiE11block_scale], %f2;
$L__BB1_2:
	bar.sync 	0;
	setp.ge.s32 	%p2, %r26, %r20;
	@%p2 bra 	$L__BB1_10;
	ld.shared.f32 	%f1, [_ZZ28dequant_fp8_blockwise_kernelI6__halfEvPK13__nv_fp8_e4m3PKfPT_iiiiiiE11block_scale];
	mov.u32 	%r5, %ntid.x;
	mov.u32 	%r6, %ntid.y;
	mul.lo.s32 	%r7, %r21, %r2;
	mul.lo.s32 	%r8, %r20, %r1;
	cvta.to.global.u64 	%rd1, %rd3;
	cvta.to.global.u64 	%rd2, %rd5;
$L__BB1_4:
	setp.ge.s32 	%p3, %r3, %r21;
	@%p3 bra 	$L__BB1_9;
	add.s32 	%r10, %r26, %r8;
	mul.lo.s32 	%r11, %r10, %r18;
	mov.u32 	%r27, %r3;
$L__BB1_6:
	setp.ge.s32 	%p4, %r10, %r16;
	add.s32 	%r13, %r27, %r7;
	setp.ge.s32 	%p5, %r13, %r17;
	or.pred  	%p6, %p4, %p5;
	@%p6 bra 	$L__BB1_8;
	add.s32 	%r25, %r13, %r11;
	cvt.s64.s32 	%rd9, %r25;
	add.s64 	%rd10, %rd1, %rd9;
	ld.global.nc.u8 	%rs4, [%rd10];
	cvt.u16.u8 	%rs1, %rs4;
	// begin inline asm
	{cvt.rn.f16x2.e4m3x2 %r24, %rs1;}

	// end inline asm
	cvt.u16.u32 	%rs2, %r24;
	// begin inline asm
	{  cvt.f32.f16 %f3, %rs2;}

	// end inline asm
	mul.f32 	%f4, %f3, %f1;
	// begin inline asm
	{  cvt.rn.f16.f32 %rs3, %f4;}

	// end inline asm
	mul.wide.s32 	%rd11, %r25, 2;
	add.s64 	%rd12, %rd2, %rd11;
	st.global.u16 	[%rd12], %rs3;
$L__BB1_8:
	add.s32 	%r27, %r27, %r5;
	setp.lt.s32 	%p7, %r27, %r21;
	@%p7 bra 	$L__BB1_6;
$L__BB1_9:
	add.s32 	%r26, %r26, %r6;
	setp.lt.s32 	%p8, %r26, %r20;
	@%p8 bra 	$L__BB1_4;
$L__BB1_10:
	ret;

}
	// .globl	_Z28dequant_fp8_blockwise_kernelI13__nv_bfloat16EvPK13__nv_fp8_e4m3PKfPT_iiiiii
.visible .entry _Z28dequant_fp8_blockwise_kernelI13__nv_bfloat16EvPK13__nv_fp8_e4m3PKfPT_iiiiii(
	.param .u64 .ptr .align 1 _Z28dequant_fp8_blockwise_kernelI13__nv_bfloat16EvPK13__nv_fp8_e4m3PKfPT_iiiiii_param_0,
	.param .u64 .ptr .align 1 _Z28dequant_fp8_blockwise_kernelI13__nv_bfloat16EvPK13__nv_fp8_e4m3PKfPT_iiiiii_param_1,
	.param .u64 .ptr .align 1 _Z28dequant_fp8_blockwise_kernelI13__nv_bfloat16EvPK13__nv_fp8_e4m3PKfPT_iiiiii_param_2,
	.param .u32 _Z28dequant_fp8_blockwise_kernelI13__nv_bfloat16EvPK13__nv_fp8_e4m3PKfPT_iiiiii_param_3,
	.param .u32 _Z28dequant_fp8_blockwise_kernelI13__nv_bfloat16EvPK13__nv_fp8_e4m3PKfPT_iiiiii_param_4,
	.param .u32 _Z28dequant_fp8_blockwise_kernelI13__nv_bfloat16EvPK13__nv_fp8_e4m3PKfPT_iiiiii_param_5,
	.param .u32 _Z28dequant_fp8_blockwise_kernelI13__nv_bfloat16EvPK13__nv_fp8_e4m3PKfPT_iiiiii_param_6,
	.param .u32 _Z28dequant_fp8_blockwise_kernelI13__nv_bfloat16EvPK13__nv_fp8_e4m3PKfPT_iiiiii_param_7,
	.param .u32 _Z28dequant_fp8_blockwise_kernelI13__nv_bfloat16EvPK13__nv_fp8_e4m3PKfPT_iiiiii_param_8
)
{
	.reg .pred 	%p<9>;
	.reg .b16 	%rs<5>;
	.reg .b32 	%r<28>;
	.reg .b32 	%f<5>;
	.reg .b64 	%rd<13>;
	// demoted variable
	.shared .align 4 .f32 _ZZ28dequant_fp8_blockwise_kernelI13__nv_bfloat16EvPK13__nv_fp8_e4m3PKfPT_iiiiiiE11block_scale;
	ld.param.u64 	%rd3, [_Z28dequant_fp8_blockwise_kernelI13__nv_bfloat16EvPK13__nv_fp8_e4m3PKfPT_iiiiii_param_0];
	ld.param.u64 	%rd4, [_Z28dequant_fp8_blockwise_kernelI13__nv_bfloat16EvPK13__nv_fp8_e4m3PKfPT_iiiiii_param_1];
	ld.param.u64 	%rd5, [_Z28dequant_fp8_blockwise_kernelI13__nv_bfloat16EvPK13__nv_fp8_e4m3PKfPT_iiiiii_param_2];
	ld.param.u32 	%r16, [_Z28dequant_fp8_blockwise_kernelI13__nv_bfloat16EvPK13__nv_fp8_e4m3PKfPT_iiiiii_param_3];
	ld.param.u32 	%r17, [_Z28dequant_fp8_blockwise_kernelI13__nv_bfloat16EvPK13__nv_fp8_e4m3PKfPT_iiiiii_param_4];
	ld.param.u32 	%r18, [_Z28dequant_fp8_blockwise_kernelI13__nv_bfloat16EvPK13__nv_fp8_e4m3PKfPT_iiiiii_param_5];
	ld.param.u32 	%r19, [_Z28dequant_fp8_blockwise_kernelI13__nv_bfloat16EvPK13__nv_fp8_e4m3PKfPT_iiiiii_param_6];
	ld.param.u32 	%r20, [_Z28dequant_fp8_blockwise_kernelI13__nv_bfloat16EvPK13__nv_fp8_e4m3PKfPT_iiiiii_param_7];
	ld.param.u32 	%r21, [_Z28dequant_fp8_blockwise_kernelI13__nv_bfloat16EvPK13__nv_fp8_e4m3PKfPT_iiiiii_param_8];
	mov.u32 	%r1, %ctaid.y;
	mov.u32 	%r2, %ctaid.x;
	mov.u32 	%r3, %tid.x;
	mov.u32 	%r26, %tid.y;
	or.b32  	%r22, %r3, %r26;
	setp.ne.s32 	%p1, %r22, 0;
	@%p1 bra 	$L__BB2_2;
	cvta.to.global.u64 	%rd6, %rd4;
	mad.lo.s32 	%r23, %r19, %r1, %r2;
	mul.wide.s32 	%rd7, %r23, 4;
	add.s64 	%rd8, %rd6, %rd7;
	ld.global.nc.f32 	%f2, [%rd8];
	st.shared.f32 	[_ZZ28dequant_fp8_blockwise_kernelI13__nv_bfloat16EvPK13__nv_fp8_e4m3PKfPT_iiiiiiE11block_scale], %f2;
$L__BB2_2:
	bar.sync 	0;
	setp.ge.s32 	%p2, %r26, %r20;
	@%p2 bra 	$L__BB2_10;
	ld.shared.f32 	%f1, [_ZZ28dequant_fp8_blockwise_kernelI13__nv_bfloat16EvPK13__nv_fp8_e4m3PKfPT_iiiiiiE11block_scale];
	mov.u32 	%r5, %ntid.x;
	mov.u32 	%r6, %ntid.y;
	mul.lo.s32 	%r7, %r21, %r2;
	mul.lo.s32 	%r8, %r20, %r1;
	cvta.to.global.u64 	%rd1, %rd3;
	cvta.to.global.u64 	%rd2, %rd5;
$L__BB2_4:
	setp.ge.s32 	%p3, %r3, %r21;
	@%p3 bra 	$L__BB2_9;
	add.s32 	%r10, %r26, %r8;
	mul.lo.s32 	%r11, %r10, %r18;
	mov.u32 	%r27, %r3;
$L__BB2_6:
	setp.ge.s32 	%p4, %r10, %r16;
	add.s32 	%r13, %r27, %r7;
	setp.ge.s32 	%p5, %r13, %r17;
	or.pred  	%p6, %p4, %p5;
	@%p6 bra 	$L__BB2_8;
	add.s32 	%r25, %r13, %r11;
	cvt.s64.s32 	%rd9, %r25;
	add.s64 	%rd10, %rd1, %rd9;
	ld.global.nc.u8 	%rs4, [%rd10];
	cvt.u16.u8 	%rs1, %rs4;
	// begin inline asm
	{cvt.rn.f16x2.e4m3x2 %r24, %rs1;}

	// end inline asm
	cvt.u16.u32 	%rs2, %r24;
	// begin inline asm
	{  cvt.f32.f16 %f3, %rs2;}

	// end inline asm
	mul.f32 	%f4, %f3, %f1;
	// begin inline asm
	{  cvt.rn.bf16.f32 %rs3, %f4;}

	// end inline asm
	mul.wide.s32 	%rd11, %r25, 2;
	add.s64 	%rd12, %rd2, %rd11;
	st.global.u16 	[%rd12], %rs3;
$L__BB2_8:
	add.s32 	%r27, %r27, %r5;
	setp.lt.s32 	%p7, %r27, %r21;
	@%p7 bra 	$L__BB2_6;
$L__BB2_9:
	add.s32 	%r26, %r26, %r6;
	setp.lt.s32 	%p8, %r26, %r20;
	@%p8 bra 	$L__BB2_4;
$L__BB2_10:
	ret;

}
	// .globl	_Z26quant_fp8_blockwise_kernelIfEvPKT_P13__nv_fp8_e4m3Pfiiiiii
.visible .entry _Z26quant_fp8_blockwise_kernelIfEvPKT_P13__nv_fp8_e4m3Pfiiiiii(
	.param .u64 .ptr .align 1 _Z26quant_fp8_blockwise_kernelIfEvPKT_P13__nv_fp8_e4m3Pfiiiiii_param_0,
	.param .u64 .ptr .align 1 _Z26quant_fp8_blockwise_kernelIfEvPKT_P13__nv_fp8_e4m3Pfiiiiii_param_1,
	.param .u64 .ptr .align 1 _Z26quant_fp8_blockwise_kernelIfEvPKT_P13__nv_fp8_e4m3Pfiiiiii_param_2,
	.param .u32 _Z26quant_fp8_blockwise_kernelIfEvPKT_P13__nv_fp8_e4m3Pfiiiiii_param_3,
	.param .u32 _Z26quant_fp8_blockwise_kernelIfEvPKT_P13__nv_fp8_e4m3Pfiiiiii_param_4,
	.param .u32 _Z26quant_fp8_blockwise_kernelIfEvPKT_P13__nv_fp8_e4m3Pfiiiiii_param_5,
	.param .u32 _Z26quant_fp8_blockwise_kernelIfEvPKT_P13__nv_fp8_e4m3Pfiiiiii_param_6,
	.param .u32 _Z26quant_fp8_blockwise_kernelIfEvPKT_P13__nv_fp8_e4m3Pfiiiiii_param_7,
	.param .u32 _Z26quant_fp8_blockwise_kernelIfEvPKT_P13__nv_fp8_e4m3Pfiiiiii_param_8
)
{
	.reg .pred 	%p<21>;
	.reg .b16 	%rs<3>;
	.reg .b32 	%r<45>;
	.reg .b32 	%f<11>;
	.reg .b64 	%rd<15>;
	// demoted variable
	.shared .align 4 .f32 _ZZ26quant_fp8_blockwise_kernelIfEvPKT_P13__nv_fp8_e4m3PfiiiiiiE12block_absmax;
	// demoted variable
	.shared .align 4 .f32 _ZZ26quant_fp8_blockwise_kernelIfEvPKT_P13__nv_fp8_e4m3PfiiiiiiE11block_scale;
	ld.param.u64 	%rd5, [_Z26quant_fp8_blockwise_kernelIfEvPKT_P13__nv_fp8_e4m3Pfiiiiii_param_0];
	ld.param.u64 	%rd3, [_Z26quant_fp8_blockwise_kernelIfEvPKT_P13__nv_fp8_e4m3Pfiiiiii_param_1];
	ld.param.u64 	%rd4, [_Z26quant_fp8_blockwise_kernelIfEvPKT_P13__nv_fp8_e4m3Pfiiiiii_param_2];
	ld.param.u32 	%r26, [_Z26quant_fp8_blockwise_kernelIfEvPKT_P13__nv_fp8_e4m3Pfiiiiii_param_3];
	ld.param.u32 	%r27, [_Z26quant_fp8_blockwise_kernelIfEvPKT_P13__nv_fp8_e4m3Pfiiiiii_param_4];
	ld.param.u32 	%r28, [_Z26quant_fp8_blockwise_kernelIfEvPKT_P13__nv_fp8_e4m3Pfiiiiii_param_5];
	ld.param.u32 	%r29, [_Z26quant_fp8_blockwise_kernelIfEvPKT_P13__nv_fp8_e4m3Pfiiiiii_param_6];
	ld.param.u32 	%r30, [_Z26quant_fp8_blockwise_kernelIfEvPKT_P13__nv_fp8_e4m3Pfiiiiii_param_7];
	ld.param.u32 	%r31, [_Z26quant_fp8_blockwise_kernelIfEvPKT_P13__nv_fp8_e4m3Pfiiiiii_param_8];
	cvta.to.global.u64 	%rd1, %rd5;
	mov.u32 	%r1, %ctaid.y;
	mov.u32 	%r2, %ctaid.x;
	mul.lo.s32 	%r3, %r30, %r1;
	mul.lo.s32 	%r4, %r31, %r2;
	mov.u32 	%r5, %tid.x;
	mov.u32 	%r43, %tid.y;
	or.b32  	%r7, %r5, %r43;
	setp.ne.s32 	%p1, %r7, 0;
	@%p1 bra 	$L__BB3_2;
	mov.b32 	%r32, 0;
	st.shared.u32 	[_ZZ26quant_fp8_blockwise_kernelIfEvPKT_P13__nv_fp8_e4m3PfiiiiiiE12block_absmax], %r32;
$L__BB3_2:
	bar.sync 	0;
	setp.ge.s32 	%p2, %r43, %r30;
	@%p2 bra 	$L__BB3_12;
	mov.u32 	%r8, %ntid.x;
	mov.u32 	%r9, %ntid.y;
	mov.u32 	%r41, %r43;
$L__BB3_4:
	setp.ge.s32 	%p3, %r5, %r31;
	@%p3 bra 	$L__BB3_11;
	add.s32 	%r11, %r41, %r3;
	mul.lo.s32 	%r12, %r11, %r28;
	mov.u32 	%r42, %r5;
$L__BB3_6:
	setp.ge.s32 	%p4, %r11, %r26;
	add.s32 	%r14, %r42, %r4;
	setp.ge.s32 	%p5, %r14, %r27;
	or.pred  	%p6, %p4, %p5;
	@%p6 bra 	$L__BB3_10;
	add.s32 	%r33, %r14, %r12;
	mul.wide.s32 	%rd6, %r33, 4;
	add.s64 	%rd7, %rd1, %rd6;
	ld.global.nc.f32 	%f3, [%rd7];
	abs.f32 	%f1, %f3;
	setp.ltu.f32 	%p7, %f1, 0f00000000;
	@%p7 bra 	$L__BB3_9;
	mov.b32 	%r34, %f1;
	atom.shared.max.s32 	%r35, [_ZZ26quant_fp8_blockwise_kernelIfEvPKT_P13__nv_fp8_e4m3PfiiiiiiE12block_absmax], %r34;
	bra.uni 	$L__BB3_10;
$L__BB3_9:
	mov.b32 	%r36, %f1;
	atom.shared.min.u32 	%r37, [_ZZ26quant_fp8_blockwise_kernelIfEvPKT_P13__nv_fp8_e4m3PfiiiiiiE12block_absmax], %r36;
$L__BB3_10:
	add.s32 	%r42, %r42, %r8;
	setp.lt.s32 	%p8, %r42, %r31;
	@%p8 bra 	$L__BB3_6;
$L__BB3_11:
	add.s32 	%r41, %r41, %r9;
	setp.lt.s32 	%p9, %r41, %r30;
	@%p9 bra 	$L__BB3_4;
$L__BB3_12:
	setp.ne.s32 	%p10, %r7, 0;
	bar.sync 	0;
	@%p10 bra 	$L__BB3_14;
	ld.shared.f32 	%f4, [_ZZ26quant_fp8_blockwise_kernelIfEvPKT_P13__nv_fp8_e4m3PfiiiiiiE12block_absmax];
	div.rn.f32 	%f5, %f4, 0f43E00000;
	setp.lt.f32 	%p11, %f5, 0f2B8CBCCC;
	selp.f32 	%f6, 0f2B8CBCCC, %f5, %p11;
	st.shared.f32 	[_ZZ26quant_fp8_blockwise_kernelIfEvPKT_P13__nv_fp8_e4m3PfiiiiiiE11block_scale], %f6;
	mad.lo.s32 	%r38, %r29, %r1, %r2;
	cvta.to.global.u64 	%rd8, %rd4;
	mul.wide.s32 	%rd9, %r38, 4;
	add.s64 	%rd10, %rd8, %rd9;
	st.global.f32 	[%rd10], %f6;
$L__BB3_14:
	setp.ge.s32 	%p12, %r43, %r30;
	bar.sync 	0;
	@%p12 bra 	$L__BB3_22;
	ld.shared.f32 	%f2, [_ZZ26quant_fp8_blockwise_kernelIfEvPKT_P13__nv_fp8_e4m3PfiiiiiiE11block_scale];
	mov.u32 	%r17, %ntid.x;
	mov.u32 	%r18, %ntid.y;
	cvta.to.global.u64 	%rd2, %rd3;
$L__BB3_16:
	setp.ge.s32 	%p13, %r5, %r31;
	@%p13 bra 	$L__BB3_21;
	add.s32 	%r20, %r43, %r3;
	mul.lo.s32 	%r21, %r20, %r28;
	mov.u32 	%r44, %r5;
$L__BB3_18:
	setp.ge.s32 	%p14, %r20, %r26;
	add.s32 	%r23, %r44, %r4;
	setp.ge.s32 	%p15, %r23, %r27;
	or.pred  	%p16, %p14, %p15;
	@%p16 bra 	$L__BB3_20;
	add.s32 	%r40, %r23, %r21;
	cvt.s64.s32 	%rd11, %r40;
	mul.wide.s32 	%rd12, %r40, 4;
	add.s64 	%rd13, %rd1, %rd12;
	ld.global.nc.f32 	%f8, [%rd13];
	div.rn.f32 	%f9, %f8, %f2;
	setp.gt.f32 	%p17, %f9, 0f43E00000;
	selp.f32 	%f10, 0f43E00000, %f9, %p17;
	setp.lt.f32 	%p18, %f10, 0fC3E00000;
	selp.f32 	%f7, 0fC3E00000, %f10, %p18;
	// begin inline asm
	{  cvt.rn.f16.f32 %rs1, %f7;}

	// end inline asm
	cvt.u32.u16 	%r39, %rs1;
	// begin inline asm
	{cvt.rn.satfinite.e4m3x2.f16x2 %rs2, %r39;}

	// end inline asm
	add.s64 	%rd14, %rd2, %rd11;
	st.global.u8 	[%rd14], %rs2;
$L__BB3_20:
	add.s32 	%r44, %r44, %r17;
	setp.lt.s32 	%p19, %r44, %r31;
	@%p19 bra 	$L__BB3_18;
$L__BB3_21:
	add.s32 	%r43, %r43, %r18;
	setp.lt.s32 	%p20, %r43, %r30;
	@%p20 bra 	$L__BB3_16;
$L__BB3_22:
	ret;

}
	// .globl	_Z26quant_fp8_blockwise_kernelI6__halfEvPKT_P13__nv_fp8_e4m3Pfiiiiii
.visible .entry _Z26quant_fp8_blockwise_kernelI6__halfEvPKT_P13__nv_fp8_e4m3Pfiiiiii(
	.param .u64 .ptr .align 1 _Z26quant_fp8_blockwise_kernelI6__halfEvPKT_P13__nv_fp8_e4m3Pfiiiiii_param_0,
	.param .u64 .ptr .align 1 _Z26quant_fp8_blockwise_kernelI6__halfEvPKT_P13__nv_fp8_e4m3Pfiiiiii_param_1,
	.param .u64 .ptr .align 1 _Z26quant_fp8_blockwise_kernelI6__halfEvPKT_P13__nv_fp8_e4m3Pfiiiiii_param_2,
	.param .u32 _Z26quant_fp8_blockwise_kernelI6__halfEvPKT_P13__nv_fp8_e4m3Pfiiiiii_param_3,
	.param .u32 _Z26quant_fp8_blockwise_kernelI6__halfEvPKT_P13__nv_fp8_e4m3Pfiiiiii_param_4,
	.param .u32 _Z26quant_fp8_blockwise_kernelI6__halfEvPKT_P13__nv_fp8_e4m3Pfiiiiii_param_5,
	.param .u32 _Z26quant_fp8_blockwise_kernelI6__halfEvPKT_P13__nv_fp8_e4m3Pfiiiiii_param_6,
	.param .u32 _Z26quant_fp8_blockwise_kernelI6__halfEvPKT_P13__nv_fp8_e4m3Pfiiiiii_param_7,
	.param .u32 _Z26quant_fp8_blockwise_kernelI6__halfEvPKT_P13__nv_fp8_e4m3Pfiiiiii_param_8
)
{
	.reg .pred 	%p<21>;
	.reg .b16 	%rs<5>;
	.reg .b32 	%r<45>;
	.reg .b32 	%f<11>;
	.reg .b64 	%rd<15>;
	// demoted variable
	.shared .align 4 .f32 _ZZ26quant_fp8_blockwise_kernelI6__halfEvPKT_P13__nv_fp8_e4m3PfiiiiiiE12block_absmax;
	// demoted variable
	.shared .align 4 .f32 _ZZ26quant_fp8_blockwise_kernelI6__halfEvPKT_P13__nv_fp8_e4m3PfiiiiiiE11block_scale;
	ld.param.u64 	%rd5, [_Z26quant_fp8_blockwise_kernelI6__halfEvPKT_P13__nv_fp8_e4m3Pfiiiiii_param_0];
	ld.param.u64 	%rd3, [_Z26quant_fp8_blockwise_kernelI6__halfEvPKT_P13__nv_fp8_e4m3Pfiiiiii_param_1];
	ld.param.u64 	%rd4, [_Z26quant_fp8_blockwise_kernelI6__halfEvPKT_P13__nv_fp8_e4m3Pfiiiiii_param_2];
	ld.param.u32 	%r26, [_Z26quant_fp8_blockwise_kernelI6__halfEvPKT_P13__nv_fp8_e4m3Pfiiiiii_param_3];
	ld.param.u32 	%r27, [_Z26quant_fp8_blockwise_kernelI6__halfEvPKT_P13__nv_fp8_e4m3Pfiiiiii_param_4];
	ld.param.u32 	%r28, [_Z26quant_fp8_blockwise_kernelI6__halfEvPKT_P13__nv_fp8_e4m3Pfiiiiii_param_5];
	ld.param.u32 	%r29, [_Z26quant_fp8_blockwise_kernelI6__halfEvPKT_P13__nv_fp8_e4m3Pfiiiiii_param_6];
	ld.param.u32 	%r30, [_Z26quant_fp8_blockwise_kernelI6__halfEvPKT_P13__nv_fp8_e4m3Pfiiiiii_param_7];
	ld.param.u32 	%r31, [_Z26quant_fp8_blockwise_kernelI6__halfEvPKT_P13__nv_fp8_e4m3Pfiiiiii_param_8];
	cvta.to.global.u64 	%rd1, %rd5;
	mov.u32 	%r1, %ctaid.y;
	mov.u32 	%r2, %ctaid.x;
	mul.lo.s32 	%r3, %r30, %r1;
	mul.lo.s32 	%r4, %r31, %r2;
	mov.u32 	%r5, %tid.x;
	mov.u32 	%r43, %tid.y;
	or.b32  	%r7, %r5, %r43;
	setp.ne.s32 	%p1, %r7, 0;
	@%p1 bra 	$L__BB4_2;
	mov.b32 	%r32, 0;
	st.shared.u32 	[_ZZ26quant_fp8_blockwise_kernelI6__halfEvPKT_P13__nv_fp8_e4m3PfiiiiiiE12block_absmax], %r32;
$L__BB4_2:
	bar.sync 	0;
	setp.ge.s32 	%p2, %r43, %r30;
	@%p2 bra 	$L__BB4_12;
	mov.u32 	%r8, %ntid.x;
	mov.u32 	%r9, %ntid.y;
	mov.u32 	%r41, %r43;
$L__BB4_4:
	setp.ge.s32 	%p3, %r5, %r31;
	@%p3 bra 	$L__BB4_11;
	add.s32 	%r11, %r41, %r3;
	mul.lo.s32 	%r12, %r11, %r28;
	mov.u32 	%r42, %r5;
$L__BB4_6:
	setp.ge.s32 	%p4, %r11, %r26;
	add.s32 	%r14, %r42, %r4;
	setp.ge.s32 	%p5, %r14, %r27;
	or.pred  	%p6, %p4, %p5;
	@%p6 bra 	$L__BB4_10;
	add.s32 	%r33, %r14, %r12;
	mul.wide.s32 	%rd6, %r33, 2;
	add.s64 	%rd7, %rd1, %rd6;
	ld.global.nc.u16 	%rs1, [%rd7];
	// begin inline asm
	{  cvt.f32.f16 %f3, %rs1;}

	// end inline asm
	abs.f32 	%f1, %f3;
	setp.ltu.f32 	%p7, %f1, 0f00000000;
	@%p7 bra 	$L__BB4_9;
	mov.b32 	%r34, %f1;
	atom.shared.max.s32 	%r35, [_ZZ26quant_fp8_blockwise_kernelI6__halfEvPKT_P13__nv_fp8_e4m3PfiiiiiiE12block_absmax], %r34;
	bra.uni 	$L__BB4_10;
$L__BB4_9:
	mov.b32 	%r36, %f1;
	atom.shared.min.u32 	%r37, [_ZZ26quant_fp8_blockwise_kernelI6__halfEvPKT_P13__nv_fp8_e4m3PfiiiiiiE12block_absmax], %r36;
$L__BB4_10:
	add.s32 	%r42, %r42, %r8;
	setp.lt.s32 	%p8, %r42, %r31;
	@%p8 bra 	$L__BB4_6;
$L__BB4_11:
	add.s32 	%r41, %r41, %r9;
	setp.lt.s32 	%p9, %r41, %r30;
	@%p9 bra 	$L__BB4_4;
$L__BB4_12:
	setp.ne.s32 	%p10, %r7, 0;
	bar.sync 	0;
	@%p10 bra 	$L__BB4_14;
	ld.shared.f32 	%f4, [_ZZ26quant_fp8_blockwise_kernelI6__halfEvPKT_P13__nv_fp8_e4m3PfiiiiiiE12block_absmax];
	div.rn.f32 	%f5, %f4, 0f43E00000;
	setp.lt.f32 	%p11, %f5, 0f2B8CBCCC;
	selp.f32 	%f6, 0f2B8CBCCC, %f5, %p11;
	st.shared.f32 	[_ZZ26quant_fp8_blockwise_kernelI6__halfEvPKT_P13__nv_fp8_e4m3PfiiiiiiE11block_scale], %f6;
	mad.lo.s32 	%r38, %r29, %r1, %r2;
	cvta.to.global.u64 	%rd8, %rd4;
	mul.wide.s32 	%rd9, %r38, 4;
	add.s64 	%rd10, %rd8, %rd9;
	st.global.f32 	[%rd10], %f6;
$L__BB4_14:
	setp.ge.s32 	%p12, %r43, %r30;
	bar.sync 	0;
	@%p12 bra 	$L__BB4_22;
	ld.shared.f32 	%f2, [_ZZ26quant_fp8_blockwise_kernelI6__halfEvPKT_P13__nv_fp8_e4m3PfiiiiiiE11block_scale];
	mov.u32 	%r17, %ntid.x;
	mov.u32 	%r18, %ntid.y;
	cvta.to.global.u64 	%rd2, %rd3;
$L__BB4_16:
	setp.ge.s32 	%p13, %r5, %r31;
	@%p13 bra 	$L__BB4_21;
	add.s32 	%r20, %r43, %r3;
	mul.lo.s32 	%r21, %r20, %r28;
	mov.u32 	%r44, %r5;
$L__BB4_18:
	setp.ge.s32 	%p14, %r20, %r26;
	add.s32 	%r23, %r44, %r4;
	setp.ge.s32 	%p15, %r23, %r27;
	or.pred  	%p16, %p14, %p15;
	@%p16 bra 	$L__BB4_20;
	add.s32 	%r40, %r23, %r21;
	cvt.s64.s32 	%rd11, %r40;
	mul.wide.s32 	%rd12, %r40, 2;
	add.s64 	%rd13, %rd1, %rd12;
	ld.global.nc.u16 	%rs2, [%rd13];
	// begin inline asm
	{  cvt.f32.f16 %f7, %rs2;}

	// end inline asm
	div.rn.f32 	%f9, %f7, %f2;
	setp.gt.f32 	%p17, %f9, 0f43E00000;
	selp.f32 	%f10, 0f43E00000, %f9, %p17;
	setp.lt.f32 	%p18, %f10, 0fC3E00000;
	selp.f32 	%f8, 0fC3E00000, %f10, %p18;
	// begin inline asm
	{  cvt.rn.f16.f32 %rs3, %f8;}

	// end inline asm
	cvt.u32.u16 	%r39, %rs3;
	// begin inline asm
	{cvt.rn.satfinite.e4m3x2.f16x2 %rs4, %r39;}

	// end inline asm
	add.s64 	%rd14, %rd2, %rd11;
	st.global.u8 	[%rd14], %rs4;
$L__BB4_20:
	add.s32 	%r44, %r44, %r17;
	setp.lt.s32 	%p19, %r44, %r31;
	@%p19 bra 	$L__BB4_18;
$L__BB4_21:
	add.s32 	%r43, %r43, %r18;
	setp.lt.s32 	%p20, %r43, %r30;
	@%p20 bra 	$L__BB4_16;
$L__BB4_22:
	ret;

}
	// .globl	_Z26quant_fp8_blockwise_kernelI13__nv_bfloat16EvPKT_P13__nv_fp8_e4m3Pfiiiiii
.visible .entry _Z26quant_fp8_blockwise_kernelI13__nv_bfloat16EvPKT_P13__nv_fp8_e4m3Pfiiiiii(
	.param .u64 .ptr .align 1 _Z26quant_fp8_blockwise_kernelI13__nv_bfloat16EvPKT_P13__nv_fp8_e4m3Pfiiiiii_param_0,
	.param .u64 .ptr .align 1 _Z26quant_fp8_blockwise_kernelI13__nv_bfloat16EvPKT_P13__nv_fp8_e4m3Pfiiiiii_param_1,
	.param .u64 .ptr .align 1 _Z26quant_fp8_blockwise_kernelI13__nv_bfloat16EvPKT_P13__nv_fp8_e4m3Pfiiiiii_param_2,
	.param .u32 _Z26quant_fp8_blockwise_kernelI13__nv_bfloat16EvPKT_P13__nv_fp8_e4m3Pfiiiiii_param_3,
	.param .u32 _Z26quant_fp8_blockwise_kernelI13__nv_bfloat16EvPKT_P13__nv_fp8_e4m3Pfiiiiii_param_4,
	.param .u32 _Z26quant_fp8_blockwise_kernelI13__nv_bfloat16EvPKT_P13__nv_fp8_e4m3Pfiiiiii_param_5,
	.param .u32 _Z26quant_fp8_blockwise_kernelI13__nv_bfloat16EvPKT_P13__nv_fp8_e4m3Pfiiiiii_param_6,
	.param .u32 _Z26quant_fp8_blockwise_kernelI13__nv_bfloat16EvPKT_P13__nv_fp8_e4m3Pfiiiiii_param_7,
	.param .u32 _Z26quant_fp8_blockwise_kernelI13__nv_bfloat16EvPKT_P13__nv_fp8_e4m3Pfiiiiii_param_8
)
{
	.reg .pred 	%p<21>;
	.reg .b16 	%rs<5>;
	.reg .b32 	%r<45>;
	.reg .b32 	%f<11>;
	.reg .b64 	%rd<15>;
	// demoted variable
	.shared .align 4 .f32 _ZZ26quant_fp8_blockwise_kernelI13__nv_bfloat16EvPKT_P13__nv_fp8_e4m3PfiiiiiiE12block_absmax;
	// demoted variable
	.shared .align 4 .f32 _ZZ26quant_fp8_blockwise_kernelI13__nv_bfloat16EvPKT_P13__nv_fp8_e4m3PfiiiiiiE11block_scale;
	ld.param.u64 	%rd5, [_Z26quant_fp8_blockwise_kernelI13__nv_bfloat16EvPKT_P13__nv_fp8_e4m3Pfiiiiii_param_0];
	ld.param.u64 	%rd3, [_Z26quant_fp8_blockwise_kernelI13__nv_bfloat16EvPKT_P13__nv_fp8_e4m3Pfiiiiii_param_1];
	ld.param.u64 	%rd4, [_Z26quant_fp8_blockwise_kernelI13__nv_bfloat16EvPKT_P13__nv_fp8_e4m3Pfiiiiii_param_2];
	ld.param.u32 	%r26, [_Z26quant_fp8_blockwise_kernelI13__nv_bfloat16EvPKT_P13__nv_fp8_e4m3Pfiiiiii_param_3];
	ld.param.u32 	%r27, [_Z26quant_fp8_blockwise_kernelI13__nv_bfloat16EvPKT_P13__nv_fp8_e4m3Pfiiiiii_param_4];
	ld.param.u32 	%r28, [_Z26quant_fp8_blockwise_kernelI13__nv_bfloat16EvPKT_P13__nv_fp8_e4m3Pfiiiiii_param_5];
	ld.param.u32 	%r29, [_Z26quant_fp8_blockwise_kernelI13__nv_bfloat16EvPKT_P13__nv_fp8_e4m3Pfiiiiii_param_6];
	ld.param.u32 	%r30, [_Z26quant_fp8_blockwise_kernelI13__nv_bfloat16EvPKT_P13__nv_fp8_e4m3Pfiiiiii_param_7];
	ld.param.u32 	%r31, [_Z26quant_fp8_blockwise_kernelI13__nv_bfloat16EvPKT_P13__nv_fp8_e4m3Pfiiiiii_param_8];
	cvta.to.global.u64 	%rd1, %rd5;
	mov.u32 	%r1, %ctaid.y;
	mov.u32 	%r2, %ctaid.x;
	mul.lo.s32 	%r3, %r30, %r1;
	mul.lo.s32 	%r4, %r31, %r2;
	mov.u32 	%r5, %tid.x;
	mov.u32 	%r43, %tid.y;
	or.b32  	%r7, %r5, %r43;
	setp.ne.s32 	%p1, %r7, 0;
	@%p1 bra 	$L__BB5_2;
	mov.b32 	%r32, 0;
	st.shared.u32 	[_ZZ26quant_fp8_blockwise_kernelI13__nv_bfloat16EvPKT_P13__nv_fp8_e4m3PfiiiiiiE12block_absmax], %r32;
$L__BB5_2:
	bar.sync 	0;
	setp.ge.s32 	%p2, %r43, %r30;
	@%p2 bra 	$L__BB5_12;
	mov.u32 	%r8, %ntid.x;
	mov.u32 	%r9, %ntid.y;
	mov.u32 	%r41, %r43;
$L__BB5_4:
	setp.ge.s32 	%p3, %r5, %r31;
	@%p3 bra 	$L__BB5_11;
	add.s32 	%r11, %r41, %r3;
	mul.lo.s32 	%r12, %r11, %r28;
	mov.u32 	%r42, %r5;
$L__BB5_6:
	setp.ge.s32 	%p4, %r11, %r26;
	add.s32 	%r14, %r42, %r4;
	setp.ge.s32 	%p5, %r14, %r27;
	or.pred  	%p6, %p4, %p5;
	@%p6 bra 	$L__BB5_10;
	add.s32 	%r33, %r14, %r12;
	mul.wide.s32 	%rd6, %r33, 2;
	add.s64 	%rd7, %rd1, %rd6;
	ld.global.nc.u16 	%rs1, [%rd7];
	// begin inline asm
	{ cvt.f32.bf16 %f3, %rs1;}

	// end inline asm
	abs.f32 	%f1, %f3;
	setp.ltu.f32 	%p7, %f1, 0f00000000;
	@%p7 bra 	$L__BB5_9;
	mov.b32 	%r34, %f1;
	atom.shared.max.s32 	%r35, [_ZZ26quant_fp8_blockwise_kernelI13__nv_bfloat16EvPKT_P13__nv_fp8_e4m3PfiiiiiiE12block_absmax], %r34;
	bra.uni 	$L__BB5_10;
$L__BB5_9:
	mov.b32 	%r36, %f1;
	atom.shared.min.u32 	%r37, [_ZZ26quant_fp8_blockwise_kernelI13__nv_bfloat16EvPKT_P13__nv_fp8_e4m3PfiiiiiiE12block_absmax], %r36;
$L__BB5_10:
	add.s32 	%r42, %r42, %r8;
	setp.lt.s32 	%p8, %r42, %r31;
	@%p8 bra 	$L__BB5_6;
$L__BB5_11:
	add.s32 	%r41, %r41, %r9;
	setp.lt.s32 	%p9, %r41, %r30;
	@%p9 bra 	$L__BB5_4;
$L__BB5_12:
	setp.ne.s32 	%p10, %r7, 0;
	bar.sync 	0;
	@%p10 bra 	$L__BB5_14;
	ld.shared.f32 	%f4, [_ZZ26quant_fp8_blockwise_kernelI13__nv_bfloat16EvPKT_P13__nv_fp8_e4m3PfiiiiiiE12block_absmax];
	div.rn.f32 	%f5, %f4, 0f43E00000;
	setp.lt.f32 	%p11, %f5, 0f2B8CBCCC;
	selp.f32 	%f6, 0f2B8CBCCC, %f5, %p11;
	st.shared.f32 	[_ZZ26quant_fp8_blockwise_kernelI13__nv_bfloat16EvPKT_P13__nv_fp8_e4m3PfiiiiiiE11block_scale], %f6;
	mad.lo.s32 	%r38, %r29, %r1, %r2;
	cvta.to.global.u64 	%rd8, %rd4;
	mul.wide.s32 	%rd9, %r38, 4;
	add.s64 	%rd10, %rd8, %rd9;
	st.global.f32 	[%rd10], %f6;
$L__BB5_14:
	setp.ge.s32 	%p12, %r43, %r30;
	bar.sync 	0;
	@%p12 bra 	$L__BB5_22;
	ld.shared.f32 	%f2, [_ZZ26quant_fp8_blockwise_kernelI13__nv_bfloat16EvPKT_P13__nv_fp8_e4m3PfiiiiiiE11block_scale];
	mov.u32 	%r17, %ntid.x;
	mov.u32 	%r18, %ntid.y;
	cvta.to.global.u64 	%rd2, %rd3;
$L__BB5_16:
	setp.ge.s32 	%p13, %r5, %r31;
	@%p13 bra 	$L__BB5_21;
	add.s32 	%r20, %r43, %r3;
	mul.lo.s32 	%r21, %r20, %r28;
	mov.u32 	%r44, %r5;
$L__BB5_18:
	setp.ge.s32 	%p14, %r20, %r26;
	add.s32 	%r23, %r44, %r4;
	setp.ge.s32 	%p15, %r23, %r27;
	or.pred  	%p16, %p14, %p15;
	@%p16 bra 	$L__BB5_20;
	add.s32 	%r40, %r23, %r21;
	cvt.s64.s32 	%rd11, %r40;
	mul.wide.s32 	%rd12, %r40, 2;
	add.s64 	%rd13, %rd1, %rd12;
	ld.global.nc.u16 	%rs2, [%rd13];
	// begin inline asm
	{ cvt.f32.bf16 %f7, %rs2;}

	// end inline asm
	div.rn.f32 	%f9, %f7, %f2;
	setp.gt.f32 	%p17, %f9, 0f43E00000;
	selp.f32 	%f10, 0f43E00000, %f9, %p17;
	setp.lt.f32 	%p18, %f10, 0fC3E00000;
	selp.f32 	%f8, 0fC3E00000, %f10, %p18;
	// begin inline asm
	{  cvt.rn.f16.f32 %rs3, %f8;}

	// end inline asm
	cvt.u32.u16 	%r39, %rs3;
	// begin inline asm
	{cvt.rn.satfinite.e4m3x2.f16x2 %rs4, %r39;}

	// end inline asm
	add.s64 	%rd14, %rd2, %rd11;
	st.global.u8 	[%rd14], %rs4;
$L__BB5_20:
	add.s32 	%r44, %r44, %r17;
	setp.lt.s32 	%p19, %r44, %r31;
	@%p19 bra 	$L__BB5_18;
$L__BB5_21:
	add.s32 	%r43, %r43, %r18;
	setp.lt.s32 	%p20, %r43, %r30;
	@%p20 bra 	$L__BB5_16;
$L__BB5_22:
	ret;

}


// ===== COMPILED SASS (sm_100) =====

	.target	sm_100

	.elftype	@"ET_EXEC"


//--------------------- .note.nv.tkinfo           --------------------------
	.section	.note.nv.tkinfo,"",@"SHT_NOTE"
	.sectionflags	@"SHF_NOTE_NV_TKINFO"
	.tkinfo
        /*0018*/ 	.word	0x00000002
        /*0030*/ 	.string	""
        /*0030*/ 	.string	"ptxas"
        /*0030*/ 	.string	"Cuda compilation tools, release 13.0, V13.0.88"
        /*0030*/ 	.string	"Build cuda_13.0.r13.0/compiler.36424714_0"
        /*0030*/ 	.string	"-arch sm_100 -m 64 "



//--------------------- .note.nv.cuinfo           --------------------------
	.section	.note.nv.cuinfo,"",@"SHT_NOTE"
	.sectionflags	@"SHF_NOTE_NV_CUINFO"
        /*0018*/ 	.short	0x0002
        /*001a*/ 	.short	0x0064
        /*001c*/ 	.short	0x0082
	.zero		2


//--------------------- .nv.info                  --------------------------
	.section	.nv.info,"",@"SHT_CUDA_INFO"
	.align	4


	//----- nvinfo : EIATTR_REGCOUNT
	.align		4
        /*0000*/ 	.byte	0x04, 0x2f
        /*0002*/ 	.short	(.L_1 - .L_0)
	.align		4
.L_0:
        /*0004*/ 	.word	index@(_Z28dequant_fp8_blockwise_kernelIfEvPK13__nv_fp8_e4m3PKfPT_iiiiii)
        /*0008*/ 	.word	0x00000010


	//----- nvinfo : EIATTR_FRAME_SIZE
	.align		4
.L_1:
        /*000c*/ 	.byte	0x04, 0x11
        /*000e*/ 	.short	(.L_3 - .L_2)
	.align		4
.L_2:
        /*0010*/ 	.word	index@(_Z28dequant_fp8_blockwise_kernelIfEvPK13__nv_fp8_e4m3PKfPT_iiiiii)
        /*0014*/ 	.word	0x00000000


	//----- nvinfo : EIATTR_REGCOUNT
	.align		4
.L_3:
        /*0018*/ 	.byte	0x04, 0x2f
        /*001a*/ 	.short	(.L_5 - .L_4)
	.align		4
.L_4:
        /*001c*/ 	.word	index@(_Z28dequant_fp8_blockwise_kernelI6__halfEvPK13__nv_fp8_e4m3PKfPT_iiiiii)
        /*0020*/ 	.word	0x00000010


	//----- nvinfo : EIATTR_FRAME_SIZE
	.align		4
.L_5:
        /*0024*/ 	.byte	0x04, 0x11
        /*0026*/ 	.short	(.L_7 - .L_6)
	.align		4
.L_6:
        /*0028*/ 	.word	index@(_Z28dequant_fp8_blockwise_kernelI6__halfEvPK13__nv_fp8_e4m3PKfPT_iiiiii)
        /*002c*/ 	.word	0x00000000


	//----- nvinfo : EIATTR_REGCOUNT
	.align		4
.L_7:
        /*0030*/ 	.byte	0x04, 0x2f
        /*0032*/ 	.short	(.L_9 - .L_8)
	.align		4
.L_8:
        /*0034*/ 	.word	index@(_Z28dequant_fp8_blockwise_kernelI13__nv_bfloat16EvPK13__nv_fp8_e4m3PKfPT_iiiiii)
        /*0038*/ 	.word	0x00000010


	//----- nvinfo : EIATTR_FRAME_SIZE
	.align		4
.L_9:
        /*003c*/ 	.byte	0x04, 0x11
        /*003e*/ 	.short	(.L_11 - .L_10)
	.align		4
.L_10:
        /*0040*/ 	.word	index@(_Z28dequant_fp8_blockwise_kernelI13__nv_bfloat16EvPK13__nv_fp8_e4m3PKfPT_iiiiii)
        /*0044*/ 	.word	0x00000000


	//----- nvinfo : EIATTR_REGCOUNT
	.align		4
.L_11:
        /*0048*/ 	.byte	0x04, 0x2f
        /*004a*/ 	.short	(.L_13 - .L_12)
	.align		4
.L_12:
        /*004c*/ 	.word	index@(_Z26quant_fp8_blockwise_kernelIfEvPKT_P13__nv_fp8_e4m3Pfiiiiii)
        /*0050*/ 	.word	0x00000017


	//----- nvinfo : EIATTR_FRAME_SIZE
	.align		4
.L_13:
        /*0054*/ 	.byte	0x04, 0x11
        /*0056*/ 	.short	(.L_15 - .L_14)
	.align		4
.L_14:
        /*0058*/ 	.word	index@($__internal_2_$__cuda_sm3x_div_rn_noftz_f32_slowpath)
        /*005c*/ 	.word	0x00000000


	//----- nvinfo : EIATTR_FRAME_SIZE
	.align		4
.L_15:
        /*0060*/ 	.byte	0x04, 0x11
        /*0062*/ 	.short	(.L_17 - .L_16)
	.align		4
.L_16:
        /*0064*/ 	.word	index@(_Z26quant_fp8_blockwise_kernelIfEvPKT_P13__nv_fp8_e4m3Pfiiiiii)
        /*0068*/ 	.word	0x00000000


	//----- nvinfo : EIATTR_REGCOUNT
	.align		4
.L_17:
        /*006c*/ 	.byte	0x04, 0x2f
        /*006e*/ 	.short	(.L_19 - .L_18)
	.align		4
.L_18:
        /*0070*/ 	.word	index@(_Z26quant_fp8_blockwise_kernelI6__halfEvPKT_P13__nv_fp8_e4m3Pfiiiiii)
        /*0074*/ 	.word	0x00000017


	//----- nvinfo : EIATTR_FRAME_SIZE
	.align		4
.L_19:
        /*0078*/ 	.byte	0x04, 0x11
        /*007a*/ 	.short	(.L_21 - .L_20)
	.align		4
.L_20:
        /*007c*/ 	.word	index@($__internal_1_$__cuda_sm3x_div_rn_noftz_f32_slowpath)
        /*0080*/ 	.word	0x00000000


	//----- nvinfo : EIATTR_FRAME_SIZE
	.align		4
.L_21:
        /*0084*/ 	.byte	0x04, 0x11
        /*0086*/ 	.short	(.L_23 - .L_22)
	.align		4
.L_22:
        /*0088*/ 	.word	index@(_Z26quant_fp8_blockwise_kernelI6__halfEvPKT_P13__nv_fp8_e4m3Pfiiiiii)
        /*008c*/ 	.word	0x00000000


	//----- nvinfo : EIATTR_REGCOUNT
	.align		4
.L_23:
        /*0090*/ 	.byte	0x04, 0x2f
        /*0092*/ 	.short	(.L_25 - .L_24)
	.align		4
.L_24:
        /*0094*/ 	.word	index@(_Z26quant_fp8_blockwise_kernelI13__nv_bfloat16EvPKT_P13__nv_fp8_e4m3Pfiiiiii)
        /*0098*/ 	.word	0x00000017


	//----- nvinfo : EIATTR_FRAME_SIZE
	.align		4
.L_25:
        /*009c*/ 	.byte	0x04, 0x11
        /*009e*/ 	.short	(.L_27 - .L_26)
	.align		4
.L_26:
        /*00a0*/ 	.word	index@($__internal_0_$__cuda_sm3x_div_rn_noftz_f32_slowpath)
        /*00a4*/ 	.word	0x00000000


	//----- nvinfo : EIATTR_FRAME_SIZE
	.align		4
.L_27:
        /*00a8*/ 	.byte	0x04, 0x11
        /*00aa*/ 	.short	(.L_29 - .L_28)
	.align		4
.L_28:
        /*00ac*/ 	.word	index@(_Z26quant_fp8_blockwise_kernelI13__nv_bfloat16EvPKT_P13__nv_fp8_e4m3Pfiiiiii)
        /*00b0*/ 	.word	0x00000000


	//----- nvinfo : EIATTR_MIN_STACK_SIZE
	.align		4
.L_29:
        /*00b4*/ 	.byte	0x04, 0x12
        /*00b6*/ 	.short	(.L_31 - .L_30)
	.align		4
.L_30:
        /*00b8*/ 	.word	index@(_Z26quant_fp8_blockwise_kernelI13__nv_bfloat16EvPKT_P13__nv_fp8_e4m3Pfiiiiii)
        /*00bc*/ 	.word	0x00000000


	//----- nvinfo : EIATTR_MIN_STACK_SIZE
	.align		4
.L_31:
        /*00c0*/ 	.byte	0x04, 0x12
        /*00c2*/ 	.short	(.L_33 - .L_32)
	.align		4
.L_32:
        /*00c4*/ 	.word	index@(_Z26quant_fp8_blockwise_kernelI6__halfEvPKT_P13__nv_fp8_e4m3Pfiiiiii)
        /*00c8*/ 	.word	0x00000000


	//----- nvinfo : EIATTR_MIN_STACK_SIZE
	.align		4
.L_33:
        /*00cc*/ 	.byte	0x04, 0x12
        /*00ce*/ 	.short	(.L_35 - .L_34)
	.align		4
.L_34:
        /*00d0*/ 	.word	index@(_Z26quant_fp8_blockwise_kernelIfEvPKT_P13__nv_fp8_e4m3Pfiiiiii)
        /*00d4*/ 	.word	0x00000000


	//----- nvinfo : EIATTR_MIN_STACK_SIZE
	.align		4
.L_35:
        /*00d8*/ 	.byte	0x04, 0x12
        /*00da*/ 	.short	(.L_37 - .L_36)
	.align		4
.L_36:
        /*00dc*/ 	.word	index@(_Z28dequant_fp8_blockwise_kernelI13__nv_bfloat16EvPK13__nv_fp8_e4m3PKfPT_iiiiii)
        /*00e0*/ 	.word	0x00000000


	//----- nvinfo : EIATTR_MIN_STACK_SIZE
	.align		4
.L_37:
        /*00e4*/ 	.byte	0x04, 0x12
        /*00e6*/ 	.short	(.L_39 - .L_38)
	.align		4
.L_38:
        /*00e8*/ 	.word	index@(_Z28dequant_fp8_blockwise_kernelI6__halfEvPK13__nv_fp8_e4m3PKfPT_iiiiii)
        /*00ec*/ 	.word	0x00000000


	//----- nvinfo : EIATTR_MIN_STACK_SIZE
	.align		4
.L_39:
        /*00f0*/ 	.byte	0x04, 0x12
        /*00f2*/ 	.short	(.L_41 - .L_40)
	.align		4
.L_40:
        /*00f4*/ 	.word	index@(_Z28dequant_fp8_blockwise_kernelIfEvPK13__nv_fp8_e4m3PKfPT_iiiiii)
        /*00f8*/ 	.word	0x00000000
.L_41:


//--------------------- .nv.compat                --------------------------
	.section	.nv.compat,"",@"SHT_CUDA_COMPAT_INFO"
	.align	4
        /*0000*/ 	.byte	0x02, 0x09, 0x00, 0x00, 0x02, 0x02, 0x02, 0x00, 0x02, 0x05, 0x05, 0x00, 0x03, 0x07, 0x01, 0x01
        /*0010*/ 	.byte	0x02, 0x03, 0x00, 0x00, 0x02, 0x06, 0x01, 0x00, 0x04, 0x0b, 0x08, 0x00, 0x01, 0x00, 0x00, 0x00
        /*0020*/ 	.byte	0x00, 0x00, 0x00, 0x00


//--------------------- .nv.info._Z26quant_fp8_blockwise_kernelI13__nv_bfloat16EvPKT_P13__nv_fp8_e4m3Pfiiiiii --------------------------
	.section	.nv.info._Z26quant_fp8_blockwise_kernelI13__nv_bfloat16EvPKT_P13__nv_fp8_e4m3Pfiiiiii,"",@"SHT_CUDA_INFO"
	.sectionflags	@""
	.align	4


	//----- nvinfo : EIATTR_CUDA_API_VERSION
	.align		4
        /*0000*/ 	.byte	0x04, 0x37
        /*0002*/ 	.short	(.L_43 - .L_42)
.L_42:
        /*0004*/ 	.word	0x00000082


	//----- nvinfo : EIATTR_KPARAM_INFO
	.align		4
.L_43:
        /*0008*/ 	.byte	0x04, 0x17
        /*000a*/ 	.short	(.L_45 - .L_44)
.L_44:
        /*000c*/ 	.word	0x00000000
        /*0010*/ 	.short	0x0008
        /*0012*/ 	.short	0x002c
        /*0014*/ 	.byte	0x00, 0xf0, 0x11, 0x00


	//----- nvinfo : EIATTR_KPARAM_INFO
	.align		4
.L_45:
        /*0018*/ 	.byte	0x04, 0x17
        /*001a*/ 	.short	(.L_47 - .L_46)
.L_46:
        /*001c*/ 	.word	0x00000000
        /*0020*/ 	.short	0x0007
        /*0022*/ 	.short	0x0028
        /*0024*/ 	.byte	0x00, 0xf0, 0x11, 0x00


	//----- nvinfo : EIATTR_KPARAM_INFO
	.align		4
.L_47:
        /*0028*/ 	.byte	0x04, 0x17
        /*002a*/ 	.short	(.L_49 - .L_48)
.L_48:
        /*002c*/ 	.word	0x00000000
        /*0030*/ 	.short	0x0006
        /*0032*/ 	.short	0x0024
        /*0034*/ 	.byte	0x00, 0xf0, 0x11, 0x00


	//----- nvinfo : EIATTR_KPARAM_INFO
	.align		4
.L_49:
        /*0038*/ 	.byte	0x04, 0x17
        /*003a*/ 	.short	(.L_51 - .L_50)
.L_50:
        /*003c*/ 	.word	0x00000000
        /*0040*/ 	.short	0x0005
        /*0042*/ 	.short	0x0020
        /*0044*/ 	.byte	0x00, 0xf0, 0x11, 0x00


	//----- nvinfo : EIATTR_KPARAM_INFO
	.align		4
.L_51:
        /*0048*/ 	.byte	0x04, 0x17
        /*004a*/ 	.short	(.L_53 - .L_52)
.L_52:
        /*004c*/ 	.word	0x00000000
        /*0050*/ 	.short	0x0004
        /*0052*/ 	.short	0x001c
        /*0054*/ 	.byte	0x00, 0xf0, 0x11, 0x00


	//----- nvinfo : EIATTR_KPARAM_INFO
	.align		4
.L_53:
        /*0058*/ 	.byte	0x04, 0x17
        /*005a*/ 	.short	(.L_55 - .L_54)
.L_54:
        /*005c*/ 	.word	0x00000000
        /*0060*/ 	.short	0x0003
        /*0062*/ 	.short	0x0018
        /*0064*/ 	.byte	0x00, 0xf0, 0x11, 0x00


	//----- nvinfo : EIATTR_KPARAM_INFO
	.align		4
.L_55:
        /*0068*/ 	.byte	0x04, 0x17
        /*006a*/ 	.short	(.L_57 - .L_56)
.L_56:
        /*006c*/ 	.word	0x00000000
        /*0070*/ 	.short	0x0002
        /*0072*/ 	.short	0x0010
        /*0074*/ 	.byte	0x00, 0xf5, 0x21, 0x00


	//----- nvinfo : EIATTR_KPARAM_INFO
	.align		4
.L_57:
        /*0078*/ 	.byte	0x04, 0x17
        /*007a*/ 	.short	(.L_59 - .L_58)
.L_58:
        /*007c*/ 	.word	0x00000000
        /*0080*/ 	.short	0x0001
        /*0082*/ 	.short	0x0008
        /*0084*/ 	.byte	0x00, 0xf5, 0x21, 0x00


	//----- nvinfo : EIATTR_KPARAM_INFO
	.align		4
.L_59:
        /*0088*/ 	.byte	0x04, 0x17
        /*008a*/ 	.short	(.L_61 - .L_60)
.L_60:
        /*008c*/ 	.word	0x00000000
        /*0090*/ 	.short	0x0000
        /*0092*/ 	.short	0x0000
        /*0094*/ 	.byte	0x00, 0xf5, 0x21, 0x00


	//----- nvinfo : EIATTR_SPARSE_MMA_MASK
	.align		4
.L_61:
        /*0098*/ 	.byte	0x03, 0x50
        /*009a*/ 	.short	0x0000


	//----- nvinfo : EIATTR_MAXREG_COUNT
	.align		4
        /*009c*/ 	.byte	0x03, 0x1b
        /*009e*/ 	.short	0x00ff


	//----- nvinfo : EIATTR_NUM_BARRIERS
	.align		4
        /*00a0*/ 	.byte	0x02, 0x4c
        /*00a2*/ 	.byte	0x01
	.zero		1


	//----- nvinfo : EIATTR_MERCURY_ISA_VERSION
	.align		4
        /*00a4*/ 	.byte	0x03, 0x5f
        /*00a6*/ 	.short	0x0101


	//----- nvinfo : EIATTR_INT_WARP_WIDE_INSTR_OFFSETS
	.align		4
        /*00a8*/ 	.byte	0x04, 0x31
        /*00aa*/ 	.short	(.L_63 - .L_62)


	//   ....[0]....
.L_62:
        /*00ac*/ 	.word	0x000002e0


	//   ....[1]....
        /*00b0*/ 	.word	0x000002f0


	//   ....[2]....
        /*00b4*/ 	.word	0x00000390


	//   ....[3]....
        /*00b8*/ 	.word	0x000003a0


	//----- nvinfo : EIATTR_VRC_CTA_INIT_COUNT
	.align		4
.L_63:
        /*00bc*/ 	.byte	0x02, 0x4a
	.zero		1
	.zero		1


	//----- nvinfo : EIATTR_EXIT_INSTR_OFFSETS
	.align		4
        /*00c0*/ 	.byte	0x04, 0x1c
        /*00c2*/ 	.short	(.L_65 - .L_64)


	//   ....[0]....
.L_64:
        /*00c4*/ 	.word	0x000006c0


	//   ....[1]....
        /*00c8*/ 	.word	0x00000a60


	//----- nvinfo : EIATTR_CRS_STACK_SIZE
	.align		4
.L_65:
        /*00cc*/ 	.byte	0x04, 0x1e
        /*00ce*/ 	.short	(.L_67 - .L_66)
.L_66:
        /*00d0*/ 	.word	0x00000000


	//----- nvinfo : EIATTR_CBANK_PARAM_SIZE
	.align		4
.L_67:
        /*00d4*/ 	.byte	0x03, 0x19
        /*00d6*/ 	.short	0x0030


	//----- nvinfo : EIATTR_PARAM_CBANK
	.align		4
        /*00d8*/ 	.byte	0x04, 0x0a
        /*00da*/ 	.short	(.L_69 - .L_68)
	.align		4
.L_68:
        /*00dc*/ 	.word	index@(.nv.constant0._Z26quant_fp8_blockwise_kernelI13__nv_bfloat16EvPKT_P13__nv_fp8_e4m3Pfiiiiii)
        /*00e0*/ 	.short	0x0380
        /*00e2*/ 	.short	0x0030


	//----- nvinfo : EIATTR_SW_WAR
	.align		4
.L_69:
        /*00e4*/ 	.byte	0x04, 0x36
        /*00e6*/ 	.short	(.L_71 - .L_70)
.L_70:
        /*00e8*/ 	.word	0x00000008
.L_71:


//--------------------- .nv.info._Z26quant_fp8_blockwise_kernelI6__halfEvPKT_P13__nv_fp8_e4m3Pfiiiiii --------------------------
	.section	.nv.info._Z26quant_fp8_blockwise_kernelI6__halfEvPKT_P13__nv_fp8_e4m3Pfiiiiii,"",@"SHT_CUDA_INFO"
	.sectionflags	@""
	.align	4


	//----- nvinfo : EIATTR_CUDA_API_VERSION
	.align		4
        /*0000*/ 	.byte	0x04, 0x37
        /*0002*/ 	.short	(.L_73 - .L_72)
.L_72:
        /*0004*/ 	.word	0x00000082


	//----- nvinfo : EIATTR_KPARAM_INFO
	.align		4
.L_73:
        /*0008*/ 	.byte	0x04, 0x17
        /*000a*/ 	.short	(.L_75 - .L_74)
.L_74:
        /*000c*/ 	.word	0x00000000
        /*0010*/ 	.short	0x0008
        /*0012*/ 	.short	0x002c
        /*0014*/ 	.byte	0x00, 0xf0, 0x11, 0x00


	//----- nvinfo : EIATTR_KPARAM_INFO
	.align		4
.L_75:
        /*0018*/ 	.byte	0x04, 0x17
        /*001a*/ 	.short	(.L_77 - .L_76)
.L_76:
        /*001c*/ 	.word	0x00000000
        /*0020*/ 	.short	0x0007
        /*0022*/ 	.short	0x0028
        /*0024*/ 	.byte	0x00, 0xf0, 0x11, 0x00


	//----- nvinfo : EIATTR_KPARAM_INFO
	.align		4
.L_77:
        /*0028*/ 	.byte	0x04, 0x17
        /*002a*/ 	.short	(.L_79 - .L_78)
.L_78:
        /*002c*/ 	.word	0x00000000
        /*0030*/ 	.short	0x0006
        /*0032*/ 	.short	0x0024
        /*0034*/ 	.byte	0x00, 0xf0, 0x11, 0x00


	//----- nvinfo : EIATTR_KPARAM_INFO
	.align		4
.L_79:
        /*0038*/ 	.byte	0x04, 0x17
        /*003a*/ 	.short	(.L_81 - .L_80)
.L_80:
        /*003c*/ 	.word	0x00000000
        /*0040*/ 	.short	0x0005
        /*0042*/ 	.short	0x0020
        /*0044*/ 	.byte	0x00, 0xf0, 0x11, 0x00


	//----- nvinfo : EIATTR_KPARAM_INFO
	.align		4
.L_81:
        /*0048*/ 	.byte	0x04, 0x17
        /*004a*/ 	.short	(.L_83 - .L_82)
.L_82:
        /*004c*/ 	.word	0x00000000
        /*0050*/ 	.short	0x0004
        /*0052*/ 	.short	0x001c
        /*0054*/ 	.byte	0x00, 0xf0, 0x11, 0x00


	//----- nvinfo : EIATTR_KPARAM_INFO
	.align		4
.L_83:
        /*0058*/ 	.byte	0x04, 0x17
        /*005a*/ 	.short	(.L_85 - .L_84)
.L_84:
        /*005c*/ 	.word	0x00000000
        /*0060*/ 	.short	0x0003
        /*0062*/ 	.short	0x0018
        /*0064*/ 	.byte	0x00, 0xf0, 0x11, 0x00


	//----- nvinfo : EIATTR_KPARAM_INFO
	.align		4
.L_85:
        /*0068*/ 	.byte	0x04, 0x17
        /*006a*/ 	.short	(.L_87 - .L_86)
.L_86:
        /*006c*/ 	.word	0x00000000
        /*0070*/ 	.short	0x0002
        /*0072*/ 	.short	0x0010
        /*0074*/ 	.byte	0x00, 0xf5, 0x21, 0x00


	//----- nvinfo : EIATTR_KPARAM_INFO
	.align		4
.L_87:
        /*0078*/ 	.byte	0x04, 0x17
        /*007a*/ 	.short	(.L_89 - .L_88)
.L_88:
        /*007c*/ 	.word	0x00000000
        /*0080*/ 	.short	0x0001
        /*0082*/ 	.short	0x0008
        /*0084*/ 	.byte	0x00, 0xf5, 0x21, 0x00


	//----- nvinfo : EIATTR_KPARAM_INFO
	.align		4
.L_89:
        /*0088*/ 	.byte	0x04, 0x17
        /*008a*/ 	.short	(.L_91 - .L_90)
.L_90:
        /*008c*/ 	.word	0x00000000
        /*0090*/ 	.short	0x0000
        /*0092*/ 	.short	0x0000
        /*0094*/ 	.byte	0x00, 0xf5, 0x21, 0x00


	//----- nvinfo : EIATTR_SPARSE_MMA_MASK
	.align		4
.L_91:
        /*0098*/ 	.byte	0x03, 0x50
        /*009a*/ 	.short	0x0000


	//----- nvinfo : EIATTR_MAXREG_COUNT
	.align		4
        /*009c*/ 	.byte	0x03, 0x1b
        /*009e*/ 	.short	0x00ff


	//----- nvinfo : EIATTR_NUM_BARRIERS
	.align		4
        /*00a0*/ 	.byte	0x02, 0x4c
        /*00a2*/ 	.byte	0x01
	.zero		1


	//----- nvinfo : EIATTR_MERCURY_ISA_VERSION
	.align		4
        /*00a4*/ 	.byte	0x03, 0x5f
        /*00a6*/ 	.short	0x0101


	//----- nvinfo : EIATTR_INT_WARP_WIDE_INSTR_OFFSETS
	.align		4
        /*00a8*/ 	.byte	0x04, 0x31
        /*00aa*/ 	.short	(.L_93 - .L_92)


	//   ....[0]....
.L_92:
        /*00ac*/ 	.word	0x000002e0


	//   ....[1]....
        /*00b0*/ 	.word	0x000002f0


	//   ....[2]....
        /*00b4*/ 	.word	0x00000390


	//   ....[3]....
        /*00b8*/ 	.word	0x000003a0


	//----- nvinfo : EIATTR_VRC_CTA_INIT_COUNT
	.align		4
.L_93:
        /*00bc*/ 	.byte	0x02, 0x4a
	.zero		1
	.zero		1


	//----- nvinfo : EIATTR_EXIT_INSTR_OFFSETS
	.align		4
        /*00c0*/ 	.byte	0x04, 0x1c
        /*00c2*/ 	.short	(.L_95 - .L_94)


	//   ....[0]....
.L_94:
        /*00c4*/ 	.word	0x000006c0


	//   ....[1]....
        /*00c8*/ 	.word	0x00000a60


	//----- nvinfo : EIATTR_CRS_STACK_SIZE
	.align		4
.L_95:
        /*00cc*/ 	.byte	0x04, 0x1e
        /*00ce*/ 	.short	(.L_97 - .L_96)
.L_96:
        /*00d0*/ 	.word	0x00000000


	//----- nvinfo : EIATTR_CBANK_PARAM_SIZE
	.align		4
.L_97:
        /*00d4*/ 	.byte	0x03, 0x19
        /*00d6*/ 	.short	0x0030


	//----- nvinfo : EIATTR_PARAM_CBANK
	.align		4
        /*00d8*/ 	.byte	0x04, 0x0a
        /*00da*/ 	.short	(.L_99 - .L_98)
	.align		4
.L_98:
        /*00dc*/ 	.word	index@(.nv.constant0._Z26quant_fp8_blockwise_kernelI6__halfEvPKT_P13__nv_fp8_e4m3Pfiiiiii)
        /*00e0*/ 	.short	0x0380
        /*00e2*/ 	.short	0x0030


	//----- nvinfo : EIATTR_SW_WAR
	.align		4
.L_99:
        /*00e4*/ 	.byte	0x04, 0x36
        /*00e6*/ 	.short	(.L_101 - .L_100)
.L_100:
        /*00e8*/ 	.word	0x00000008
.L_101:


//--------------------- .nv.info._Z26quant_fp8_blockwise_kernelIfEvPKT_P13__nv_fp8_e4m3Pfiiiiii --------------------------
	.section	.nv.info._Z26quant_fp8_blockwise_kernelIfEvPKT_P13__nv_fp8_e4m3Pfiiiiii,"",@"SHT_CUDA_INFO"
	.sectionflags	@""
	.align	4


	//----- nvinfo : EIATTR_CUDA_API_VERSION
	.align		4
        /*0000*/ 	.byte	0x04, 0x37
        /*0002*/ 	.short	(.L_103 - .L_102)
.L_102:
        /*0004*/ 	.word	0x00000082


	//----- nvinfo : EIATTR_KPARAM_INFO
	.align		4
.L_103:
        /*0008*/ 	.byte	0x04, 0x17
        /*000a*/ 	.short	(.L_105 - .L_104)
.L_104:
        /*000c*/ 	.word	0x00000000
        /*0010*/ 	.short	0x0008
        /*0012*/ 	.short	0x002c
        /*0014*/ 	.byte	0x00, 0xf0, 0x11, 0x00


	//----- nvinfo : EIATTR_KPARAM_INFO
	.align		4
.L_105:
        /*0018*/ 	.byte	0x04, 0x17
        /*001a*/ 	.short	(.L_107 - .L_106)
.L_106:
        /*001c*/ 	.word	0x00000000
        /*0020*/ 	.short	0x0007
        /*0022*/ 	.short	0x0028
        /*0024*/ 	.byte	0x00, 0xf0, 0x11, 0x00


	//----- nvinfo : EIATTR_KPARAM_INFO
	.align		4
.L_107:
        /*0028*/ 	.byte	0x04, 0x17
        /*002a*/ 	.short	(.L_109 - .L_108)
.L_108:
        /*002c*/ 	.word	0x00000000
        /*0030*/ 	.short	0x0006
        /*0032*/ 	.short	0x0024
        /*0034*/ 	.byte	0x00, 0xf0, 0x11, 0x00


	//----- nvinfo : EIATTR_KPARAM_INFO
	.align		4
.L_109:
        /*0038*/ 	.byte	0x04, 0x17
        /*003a*/ 	.short	(.L_111 - .L_110)
.L_110:
        /*003c*/ 	.word	0x00000000
        /*0040*/ 	.short	0x0005
        /*0042*/ 	.short	0x0020
        /*0044*/ 	.byte	0x00, 0xf0, 0x11, 0x00


	//----- nvinfo : EIATTR_KPARAM_INFO
	.align		4
.L_111:
        /*0048*/ 	.byte	0x04, 0x17
        /*004a*/ 	.short	(.L_113 - .L_112)
.L_112:
        /*004c*/ 	.word	0x00000000
        /*0050*/ 	.short	0x0004
        /*0052*/ 	.short	0x001c
        /*0054*/ 	.byte	0x00, 0xf0, 0x11, 0x00


	//----- nvinfo : EIATTR_KPARAM_INFO
	.align		4
.L_113:
        /*0058*/ 	.byte	0x04, 0x17
        /*005a*/ 	.short	(.L_115 - .L_114)
.L_114:
        /*005c*/ 	.word	0x00000000
        /*0060*/ 	.short	0x0003
        /*0062*/ 	.short	0x0018
        /*0064*/ 	.byte	0x00, 0xf0, 0x11, 0x00


	//----- nvinfo : EIATTR_KPARAM_INFO
	.align		4
.L_115:
        /*0068*/ 	.byte	0x04, 0x17
        /*006a*/ 	.short	(.L_117 - .L_116)
.L_116:
        /*006c*/ 	.word	0x00000000
        /*0070*/ 	.short	0x0002
        /*0072*/ 	.short	0x0010
        /*0074*/ 	.byte	0x00, 0xf5, 0x21, 0x00


	//----- nvinfo : EIATTR_KPARAM_INFO
	.align		4
.L_117:
        /*0078*/ 	.byte	0x04, 0x17
        /*007a*/ 	.short	(.L_119 - .L_118)
.L_118:
        /*007c*/ 	.word	0x00000000
        /*0080*/ 	.short	0x0001
        /*0082*/ 	.short	0x0008
        /*0084*/ 	.byte	0x00, 0xf5, 0x21, 0x00


	//----- nvinfo : EIATTR_KPARAM_INFO
	.align		4
.L_119:
        /*0088*/ 	.byte	0x04, 0x17
        /*008a*/ 	.short	(.L_121 - .L_120)
.L_120:
        /*008c*/ 	.word	0x00000000
        /*0090*/ 	.short	0x0000
        /*0092*/ 	.short	0x0000
        /*0094*/ 	.byte	0x00, 0xf5, 0x21, 0x00


	//----- nvinfo : EIATTR_SPARSE_MMA_MASK
	.align		4
.L_121:
        /*0098*/ 	.byte	0x03, 0x50
        /*009a*/ 	.short	0x0000


	//----- nvinfo : EIATTR_MAXREG_COUNT
	.align		4
        /*009c*/ 	.byte	0x03, 0x1b
        /*009e*/ 	.short	0x00ff


	//----- nvinfo : EIATTR_NUM_BARRIERS
	.align		4
        /*00a0*/ 	.byte	0x02, 0x4c
        /*00a2*/ 	.byte	0x01
	.zero		1


	//----- nvinfo : EIATTR_MERCURY_ISA_VERSION
	.align		4
        /*00a4*/ 	.byte	0x03, 0x5f
        /*00a6*/ 	.short	0x0101


	//----- nvinfo : EIATTR_INT_WARP_WIDE_INSTR_OFFSETS
	.align		4
        /*00a8*/ 	.byte	0x04, 0x31
        /*00aa*/ 	.short	(.L_123 - .L_122)


	//   ....[0]....
.L_122:
        /*00ac*/ 	.word	0x000002d0


	//   ....[1]....
        /*00b0*/ 	.word	0x000002e0


	//   ....[2]....
        /*00b4*/ 	.word	0x00000380


	//   ....[3]....
        /*00b8*/ 	.word	0x00000390


	//----- nvinfo : EIATTR_VRC_CTA_INIT_COUNT
	.align		4
.L_123:
        /*00bc*/ 	.byte	0x02, 0x4a
	.zero		1
	.zero		1


	//----- nvinfo : EIATTR_EXIT_INSTR_OFFSETS
	.align		4
        /*00c0*/ 	.byte	0x04, 0x1c
        /*00c2*/ 	.short	(.L_125 - .L_124)


	//   ....[0]....
.L_124:
        /*00c4*/ 	.word	0x000006b0


	//   ....[1]....
        /*00c8*/ 	.word	0x00000a40


	//----- nvinfo : EIATTR_CRS_STACK_SIZE
	.align		4
.L_125:
        /*00cc*/ 	.byte	0x04, 0x1e
        /*00ce*/ 	.short	(.L_127 - .L_126)
.L_126:
        /*00d0*/ 	.word	0x00000000


	//----- nvinfo : EIATTR_CBANK_PARAM_SIZE
	.align		4
.L_127:
        /*00d4*/ 	.byte	0x03, 0x19
        /*00d6*/ 	.short	0x0030


	//----- nvinfo : EIATTR_PARAM_CBANK
	.align		4
        /*00d8*/ 	.byte	0x04, 0x0a
        /*00da*/ 	.short	(.L_129 - .L_128)
	.align		4
.L_128:
        /*00dc*/ 	.word	index@(.nv.constant0._Z26quant_fp8_blockwise_kernelIfEvPKT_P13__nv_fp8_e4m3Pfiiiiii)
        /*00e0*/ 	.short	0x0380
        /*00e2*/ 	.short	0x0030


	//----- nvinfo : EIATTR_SW_WAR
	.align		4
.L_129:
        /*00e4*/ 	.byte	0x04, 0x36
        /*00e6*/ 	.short	(.L_131 - .L_130)
.L_130:
        /*00e8*/ 	.word	0x00000008
.L_131:


//--------------------- .nv.info._Z28dequant_fp8_blockwise_kernelI13__nv_bfloat16EvPK13__nv_fp8_e4m3PKfPT_iiiiii --------------------------
	.section	.nv.info._Z28dequant_fp8_blockwise_kernelI13__nv_bfloat16EvPK13__nv_fp8_e4m3PKfPT_iiiiii,"",@"SHT_CUDA_INFO"
	.sectionflags	@""
	.align	4


	//----- nvinfo : EIATTR_CUDA_API_VERSION
	.align		4
        /*0000*/ 	.byte	0x04, 0x37
        /*0002*/ 	.short	(.L_133 - .L_132)
.L_132:
        /*0004*/ 	.word	0x00000082


	//----- nvinfo : EIATTR_KPARAM_INFO
	.align		4
.L_133:
        /*0008*/ 	.byte	0x04, 0x17
        /*000a*/ 	.short	(.L_135 - .L_134)
.L_134:
        /*000c*/ 	.word	0x00000000
        /*0010*/ 	.short	0x0008
        /*0012*/ 	.short	0x002c
        /*0014*/ 	.byte	0x00, 0xf0, 0x11, 0x00


	//----- nvinfo : EIATTR_KPARAM_INFO
	.align		4
.L_135:
        /*0018*/ 	.byte	0x04, 0x17
        /*001a*/ 	.short	(.L_137 - .L_136)
.L_136:
        /*001c*/ 	.word	0x00000000
        /*0020*/ 	.short	0x0007
        /*0022*/ 	.short	0x0028
        /*0024*/ 	.byte	0x00, 0xf0, 0x11, 0x00


	//----- nvinfo : EIATTR_KPARAM_INFO
	.align		4
.L_137:
        /*0028*/ 	.byte	0x04, 0x17
        /*002a*/ 	.short	(.L_139 - .L_138)
.L_138:
        /*002c*/ 	.word	0x00000000
        /*0030*/ 	.short	0x0006
        /*0032*/ 	.short	0x0024
        /*0034*/ 	.byte	0x00, 0xf0, 0x11, 0x00


	//----- nvinfo : EIATTR_KPARAM_INFO
	.align		4
.L_139:
        /*0038*/ 	.byte	0x04, 0x17
        /*003a*/ 	.short	(.L_141 - .L_140)
.L_140:
        /*003c*/ 	.word	0x00000000
        /*0040*/ 	.short	0x0005
        /*0042*/ 	.short	0x0020
        /*0044*/ 	.byte	0x00, 0xf0, 0x11, 0x00


	//----- nvinfo : EIATTR_KPARAM_INFO
	.align		4
.L_141:
        /*0048*/ 	.byte	0x04, 0x17
        /*004a*/ 	.short	(.L_143 - .L_142)
.L_142:
        /*004c*/ 	.word	0x00000000
        /*0050*/ 	.short	0x0004
        /*0052*/ 	.short	0x001c
        /*0054*/ 	.byte	0x00, 0xf0, 0x11, 0x00


	//----- nvinfo : EIATTR_KPARAM_INFO
	.align		4
.L_143:
        /*0058*/ 	.byte	0x04, 0x17
        /*005a*/ 	.short	(.L_145 - .L_144)
.L_144:
        /*005c*/ 	.word	0x00000000
        /*0060*/ 	.short	0x0003
        /*0062*/ 	.short	0x0018
        /*0064*/ 	.byte	0x00, 0xf0, 0x11, 0x00


	//----- nvinfo : EIATTR_KPARAM_INFO
	.align		4
.L_145:
        /*0068*/ 	.byte	0x04, 0x17
        /*006a*/ 	.short	(.L_147 - .L_146)
.L_146:
        /*006c*/ 	.word	0x00000000
        /*0070*/ 	.short	0x0002
        /*0072*/ 	.short	0x0010
        /*0074*/ 	.byte	0x00, 0xf5, 0x21, 0x00


	//----- nvinfo : EIATTR_KPARAM_INFO
	.align		4
.L_147:
        /*0078*/ 	.byte	0x04, 0x17
        /*007a*/ 	.short	(.L_149 - .L_148)
.L_148:
        /*007c*/ 	.word	0x00000000
        /*0080*/ 	.short	0x0001
        /*0082*/ 	.short	0x0008
        /*0084*/ 	.byte	0x00, 0xf5, 0x21, 0x00


	//----- nvinfo : EIATTR_KPARAM_INFO
	.align		4
.L_149:
        /*0088*/ 	.byte	0x04, 0x17
        /*008a*/ 	.short	(.L_151 - .L_150)
.L_150:
        /*008c*/ 	.word	0x00000000
        /*0090*/ 	.short	0x0000
        /*0092*/ 	.short	0x0000
        /*0094*/ 	.byte	0x00, 0xf5, 0x21, 0x00


	//----- nvinfo : EIATTR_SPARSE_MMA_MASK
	.align		4
.L_151:
        /*0098*/ 	.byte	0x03, 0x50
        /*009a*/ 	.short	0x0000


	//----- nvinfo : EIATTR_MAXREG_COUNT
	.align		4
        /*009c*/ 	.byte	0x03, 0x1b
        /*009e*/ 	.short	0x00ff


	//----- nvinfo : EIATTR_NUM_BARRIERS
	.align		4
        /*00a0*/ 	.byte	0x02, 0x4c
        /*00a2*/ 	.byte	0x01
	.zero		1


	//----- nvinfo : EIATTR_MERCURY_ISA_VERSION
	.align		4
        /*00a4*/ 	.byte	0x03, 0x5f
        /*00a6*/ 	.short	0x0101


	//----- nvinfo : EIATTR_VRC_CTA_INIT_COUNT
	.align		4
        /*00a8*/ 	.byte	0x02, 0x4a
	.zero		1
	.zero		1


	//----- nvinfo : EIATTR_EXIT_INSTR_OFFSETS
	.align		4
        /*00ac*/ 	.byte	0x04, 0x1c
        /*00ae*/ 	.short	(.L_153 - .L_152)


	//   ....[0]....
.L_152:
        /*00b0*/ 	.word	0x00000160


	//   ....[1]....
        /*00b4*/ 	.word	0x00000410


	//----- nvinfo : EIATTR_CRS_STACK_SIZE
	.align		4
.L_153:
        /*00b8*/ 	.byte	0x04, 0x1e
        /*00ba*/ 	.short	(.L_155 - .L_154)
.L_154:
        /*00bc*/ 	.word	0x00000000


	//----- nvinfo : EIATTR_CBANK_PARAM_SIZE
	.align		4
.L_155:
        /*00c0*/ 	.byte	0x03, 0x19
        /*00c2*/ 	.short	0x0030


	//----- nvinfo : EIATTR_PARAM_CBANK
	.align		4
        /*00c4*/ 	.byte	0x04, 0x0a
        /*00c6*/ 	.short	(.L_157 - .L_156)
	.align		4
.L_156:
        /*00c8*/ 	.word	index@(.nv.constant0._Z28dequant_fp8_blockwise_kernelI13__nv_bfloat16EvPK13__nv_fp8_e4m3PKfPT_iiiiii)
        /*00cc*/ 	.short	0x0380
        /*00ce*/ 	.short	0x0030


	//----- nvinfo : EIATTR_SW_WAR
	.align		4
.L_157:
        /*00d0*/ 	.byte	0x04, 0x36
        /*00d2*/ 	.short	(.L_159 - .L_158)
.L_158:
        /*00d4*/ 	.word	0x00000008
.L_159:


//--------------------- .nv.info._Z28dequant_fp8_blockwise_kernelI6__halfEvPK13__nv_fp8_e4m3PKfPT_iiiiii --------------------------
	.section	.nv.info._Z28dequant_fp8_blockwise_kernelI6__halfEvPK13__nv_fp8_e4m3PKfPT_iiiiii,"",@"SHT_CUDA_INFO"
	.sectionflags	@""
	.align	4


	//----- nvinfo : EIATTR_CUDA_API_VERSION
	.align		4
        /*0000*/ 	.byte	0x04, 0x37
        /*0002*/ 	.short	(.L_161 - .L_160)
.L_160:
        /*0004*/ 	.word	0x00000082


	//----- nvinfo : EIATTR_KPARAM_INFO
	.align		4
.L_161:
        /*0008*/ 	.byte	0x04, 0x17
        /*000a*/ 	.short	(.L_163 - .L_162)
.L_162:
        /*000c*/ 	.word	0x00000000
        /*0010*/ 	.short	0x0008
        /*0012*/ 	.short	0x002c
        /*0014*/ 	.byte	0x00, 0xf0, 0x11, 0x00


	//----- nvinfo : EIATTR_KPARAM_INFO
	.align		4
.L_163:
        /*0018*/ 	.byte	0x04, 0x17
        /*001a*/ 	.short	(.L_165 - .L_164)
.L_164:
        /*001c*/ 	.word	0x00000000
        /*0020*/ 	.short	0x0007
        /*0022*/ 	.short	0x0028
        /*0024*/ 	.byte	0x00, 0xf0, 0x11, 0x00


	//----- nvinfo : EIATTR_KPARAM_INFO
	.align		4
.L_165:
        /*0028*/ 	.byte	0x04, 0x17
        /*002a*/ 	.short	(.L_167 - .L_166)
.L_166:
        /*002c*/ 	.word	0x00000000
        /*0030*/ 	.short	0x0006
        /*0032*/ 	.short	0x0024
        /*0034*/ 	.byte	0x00, 0xf0, 0x11, 0x00


	//----- nvinfo : EIATTR_KPARAM_INFO
	.align		4
.L_167:
        /*0038*/ 	.byte	0x04, 0x17
        /*003a*/ 	.short	(.L_169 - .L_168)
.L_168:
        /*003c*/ 	.word	0x00000000
        /*0040*/ 	.short	0x0005
        /*0042*/ 	.short	0x0020
        /*0044*/ 	.byte	0x00, 0xf0, 0x11, 0x00


	//----- nvinfo : EIATTR_KPARAM_INFO
	.align		4
.L_169:
        /*0048*/ 	.byte	0x04, 0x17
        /*004a*/ 	.short	(.L_171 - .L_170)
.L_170:
        /*004c*/ 	.word	0x00000000
        /*0050*/ 	.short	0x0004
        /*0052*/ 	.short	0x001c
        /*0054*/ 	.byte	0x00, 0xf0, 0x11, 0x00


	//----- nvinfo : EIATTR_KPARAM_INFO
	.align		4
.L_171:
        /*0058*/ 	.byte	0x04, 0x17
        /*005a*/ 	.short	(.L_173 - .L_172)
.L_172:
        /*005c*/ 	.word	0x00000000
        /*0060*/ 	.short	0x0003
        /*0062*/ 	.short	0x0018
        /*0064*/ 	.byte	0x00, 0xf0, 0x11, 0x00


	//----- nvinfo : EIATTR_KPARAM_INFO
	.align		4
.L_173:
        /*0068*/ 	.byte	0x04, 0x17
        /*006a*/ 	.short	(.L_175 - .L_174)
.L_174:
        /*006c*/ 	.word	0x00000000
        /*0070*/ 	.short	0x0002
        /*0072*/ 	.short	0x0010
        /*0074*/ 	.byte	0x00, 0xf5, 0x21, 0x00


	//----- nvinfo : EIATTR_KPARAM_INFO
	.align		4
.L_175:
        /*0078*/ 	.byte	0x04, 0x17
        /*007a*/ 	.short	(.L_177 - .L_176)
.L_176:
        /*007c*/ 	.word	0x00000000
        /*0080*/ 	.short	0x0001
        /*0082*/ 	.short	0x0008
        /*0084*/ 	.byte	0x00, 0xf5, 0x21, 0x00


	//----- nvinfo : EIATTR_KPARAM_INFO
	.align		4
.L_177:
        /*0088*/ 	.byte	0x04, 0x17
        /*008a*/ 	.short	(.L_179 - .L_178)
.L_178:
        /*008c*/ 	.word	0x00000000
        /*0090*/ 	.short	0x0000
        /*0092*/ 	.short	0x0000
        /*0094*/ 	.byte	0x00, 0xf5, 0x21, 0x00


	//----- nvinfo : EIATTR_SPARSE_MMA_MASK
	.align		4
.L_179:
        /*0098*/ 	.byte	0x03, 0x50
        /*009a*/ 	.short	0x0000


	//----- nvinfo : EIATTR_MAXREG_COUNT
	.align		4
        /*009c*/ 	.byte	0x03, 0x1b
        /*009e*/ 	.short	0x00ff


	//----- nvinfo : EIATTR_NUM_BARRIERS
	.align		4
        /*00a0*/ 	.byte	0x02, 0x4c
        /*00a2*/ 	.byte	0x01
	.zero		1


	//----- nvinfo : EIATTR_MERCURY_ISA_VERSION
	.align		4
        /*00a4*/ 	.byte	0x03, 0x5f
        /*00a6*/ 	.short	0x0101


	//----- nvinfo : EIATTR_VRC_CTA_INIT_COUNT
	.align		4
        /*00a8*/ 	.byte	0x02, 0x4a
	.zero		1
	.zero		1


	//----- nvinfo : EIATTR_EXIT_INSTR_OFFSETS
	.align		4
        /*00ac*/ 	.byte	0x04, 0x1c
        /*00ae*/ 	.short	(.L_181 - .L_180)


	//   ....[0]....
.L_180:
        /*00b0*/ 	.word	0x00000160


	//   ....[1]....
        /*00b4*/ 	.word	0x00000410


	//----- nvinfo : EIATTR_CRS_STACK_SIZE
	.align		4
.L_181:
        /*00b8*/ 	.byte	0x04, 0x1e
        /*00ba*/ 	.short	(.L_183 - .L_182)
.L_182:
        /*00bc*/ 	.word	0x00000000


	//----- nvinfo : EIATTR_CBANK_PARAM_SIZE
	.align		4
.L_183:
        /*00c0*/ 	.byte	0x03, 0x19
        /*00c2*/ 	.short	0x0030


	//----- nvinfo : EIATTR_PARAM_CBANK
	.align		4
        /*00c4*/ 	.byte	0x04, 0x0a
        /*00c6*/ 	.short	(.L_185 - .L_184)
	.align		4
.L_184:
        /*00c8*/ 	.word	index@(.nv.constant0._Z28dequant_fp8_blockwise_kernelI6__halfEvPK13__nv_fp8_e4m3PKfPT_iiiiii)
        /*00cc*/ 	.short	0x0380
        /*00ce*/ 	.short	0x0030


	//----- nvinfo : EIATTR_SW_WAR
	.align		4
.L_185:
        /*00d0*/ 	.byte	0x04, 0x36
        /*00d2*/ 	.short	(.L_187 - .L_186)
.L_186:
        /*00d4*/ 	.word	0x00000008
.L_187:


//--------------------- .nv.info._Z28dequant_fp8_blockwise_kernelIfEvPK13__nv_fp8_e4m3PKfPT_iiiiii --------------------------
	.section	.nv.info._Z28dequant_fp8_blockwise_kernelIfEvPK13__nv_fp8_e4m3PKfPT_iiiiii,"",@"SHT_CUDA_INFO"
	.sectionflags	@""
	.align	4


	//----- nvinfo : EIATTR_CUDA_API_VERSION
	.align		4
        /*0000*/ 	.byte	0x04, 0x37
        /*0002*/ 	.short	(.L_189 - .L_188)
.L_188:
        /*0004*/ 	.word	0x00000082


	//----- nvinfo : EIATTR_KPARAM_INFO
	.align		4
.L_189:
        /*0008*/ 	.byte	0x04, 0x17
        /*000a*/ 	.short	(.L_191 - .L_190)
.L_190:
        /*000c*/ 	.word	0x00000000
        /*0010*/ 	.short	0x0008
        /*0012*/ 	.short	0x002c
        /*0014*/ 	.byte	0x00, 0xf0, 0x11, 0x00


	//----- nvinfo : EIATTR_KPARAM_INFO
	.align		4
.L_191:
        /*0018*/ 	.byte	0x04, 0x17
        /*001a*/ 	.short	(.L_193 - .L_192)
.L_192:
        /*001c*/ 	.word	0x00000000
        /*0020*/ 	.short	0x0007
        /*0022*/ 	.short	0x0028
        /*0024*/ 	.byte	0x00, 0xf0, 0x11, 0x00


	//----- nvinfo : EIATTR_KPARAM_INFO
	.align		4
.L_193:
        /*0028*/ 	.byte	0x04, 0x17
        /*002a*/ 	.short	(.L_195 - .L_194)
.L_194:
        /*002c*/ 	.word	0x00000000
        /*0030*/ 	.short	0x0006
        /*0032*/ 	.short	0x0024
        /*0034*/ 	.byte	0x00, 0xf0, 0x11, 0x00


	//----- nvinfo : EIATTR_KPARAM_INFO
	.align		4
.L_195:
        /*0038*/ 	.byte	0x04, 0x17
        /*003a*/ 	.short	(.L_197 - .L_196)
.L_196:
        /*003c*/ 	.word	0x00000000
        /*0040*/ 	.short	0x0005
        /*0042*/ 	.short	0x0020
        /*0044*/ 	.byte	0x00, 0xf0, 0x11, 0x00


	//----- nvinfo : EIATTR_KPARAM_INFO
	.align		4
.L_197:
        /*0048*/ 	.byte	0x04, 0x17
        /*004a*/ 	.short	(.L_199 - .L_198)
.L_198:
        /*004c*/ 	.word	0x00000000
        /*0050*/ 	.short	0x0004
        /*0052*/ 	.short	0x001c
        /*0054*/ 	.byte	0x00, 0xf0, 0x11, 0x00


	//----- nvinfo : EIATTR_KPARAM_INFO
	.align		4
.L_199:
        /*0058*/ 	.byte	0x04, 0x17
        /*005a*/ 	.short	(.L_201 - .L_200)
.L_200:
        /*005c*/ 	.word	0x00000000
        /*0060*/ 	.short	0x0003
        /*0062*/ 	.short	0x0018
        /*0064*/ 	.byte	0x00, 0xf0, 0x11, 0x00


	//----- nvinfo : EIATTR_KPARAM_INFO
	.align		4
.L_201:
        /*0068*/ 	.byte	0x04, 0x17
        /*006a*/ 	.short	(.L_203 - .L_202)
.L_202:
        /*006c*/ 	.word	0x00000000
        /*0070*/ 	.short	0x0002
        /*0072*/ 	.short	0x0010
        /*0074*/ 	.byte	0x00, 0xf5, 0x21, 0x00


	//----- nvinfo : EIATTR_KPARAM_INFO
	.align		4
.L_203:
        /*0078*/ 	.byte	0x04, 0x17
        /*007a*/ 	.short	(.L_205 - .L_204)
.L_204:
        /*007c*/ 	.word	0x00000000
        /*0080*/ 	.short	0x0001
        /*0082*/ 	.short	0x0008
        /*0084*/ 	.byte	0x00, 0xf5, 0x21, 0x00


	//----- nvinfo : EIATTR_KPARAM_INFO
	.align		4
.L_205:
        /*0088*/ 	.byte	0x04, 0x17
        /*008a*/ 	.short	(.L_207 - .L_206)
.L_206:
        /*008c*/ 	.word	0x00000000
        /*0090*/ 	.short	0x0000
        /*0092*/ 	.short	0x0000
        /*0094*/ 	.byte	0x00, 0xf5, 0x21, 0x00


	//----- nvinfo : EIATTR_SPARSE_MMA_MASK
	.align		4
.L_207:
        /*0098*/ 	.byte	0x03, 0x50
        /*009a*/ 	.short	0x0000


	//----- nvinfo : EIATTR_MAXREG_COUNT
	.align		4
        /*009c*/ 	.byte	0x03, 0x1b
        /*009e*/ 	.short	0x00ff


	//----- nvinfo : EIATTR_NUM_BARRIERS
	.align		4
        /*00a0*/ 	.byte	0x02, 0x4c
        /*00a2*/ 	.byte	0x01
	.zero		1


	//----- nvinfo : EIATTR_MERCURY_ISA_VERSION
	.align		4
        /*00a4*/ 	.byte	0x03, 0x5f
        /*00a6*/ 	.short	0x0101


	//----- nvinfo : EIATTR_VRC_CTA_INIT_COUNT
	.align		4
        /*00a8*/ 	.byte	0x02, 0x4a
	.zero		1
	.zero		1


	//----- nvinfo : EIATTR_EXIT_INSTR_OFFSETS
	.align		4
        /*00ac*/ 	.byte	0x04, 0x1c
        /*00ae*/ 	.short	(.L_209 - .L_208)


	//   ....[0]....
.L_208:
        /*00b0*/ 	.word	0x00000160


	//   ....[1]....
        /*00b4*/ 	.word	0x00000400


	//----- nvinfo : EIATTR_CRS_STACK_SIZE
	.align		4
.L_209:
        /*00b8*/ 	.byte	0x04, 0x1e
        /*00ba*/ 	.short	(.L_211 - .L_210)
.L_210:
        /*00bc*/ 	.word	0x00000000


	//----- nvinfo : EIATTR_CBANK_PARAM_SIZE
	.align		4
.L_211:
        /*00c0*/ 	.byte	0x03, 0x19
        /*00c2*/ 	.short	0x0030


	//----- nvinfo : EIATTR_PARAM_CBANK
	.align		4
        /*00c4*/ 	.byte	0x04, 0x0a
        /*00c6*/ 	.short	(.L_213 - .L_212)
	.align		4
.L_212:
        /*00c8*/ 	.word	index@(.nv.constant0._Z28dequant_fp8_blockwise_kernelIfEvPK13__nv_fp8_e4m3PKfPT_iiiiii)
        /*00cc*/ 	.short	0x0380
        /*00ce*/ 	.short	0x0030


	//----- nvinfo : EIATTR_SW_WAR
	.align		4
.L_213:
        /*00d0*/ 	.byte	0x04, 0x36
        /*00d2*/ 	.short	(.L_215 - .L_214)
.L_214:
        /*00d4*/ 	.word	0x00000008
.L_215:


//--------------------- .nv.callgraph             --------------------------
	.section	.nv.callgraph,"",@"SHT_CUDA_CALLGRAPH"
	.align	4
	.sectionentsize	8
	.align		4
        /*0000*/ 	.word	0x00000000
	.align		4
        /*0004*/ 	.word	0xffffffff
	.align		4
        /*0008*/ 	.word	0x00000000
	.align		4
        /*000c*/ 	.word	0xfffffffe
	.align		4
        /*0010*/ 	.word	0x00000000
	.align		4
        /*0014*/ 	.word	0xfffffffd
	.align		4
        /*0018*/ 	.word	0x00000000
	.align		4
        /*001c*/ 	.word	0xfffffffc


//--------------------- .text._Z26quant_fp8_blockwise_kernelI13__nv_bfloat16EvPKT_P13__nv_fp8_e4m3Pfiiiiii --------------------------
	.section	.text._Z26quant_fp8_blockwise_kernelI13__nv_bfloat16EvPKT_P13__nv_fp8_e4m3Pfiiiiii,"ax",@progbits
	.align	128
        .global         _Z26quant_fp8_blockwise_kernelI13__nv_bfloat16EvPKT_P13__nv_fp8_e4m3Pfiiiiii
        .type           _Z26quant_fp8_blockwise_kernelI13__nv_bfloat16EvPKT_P13__nv_fp8_e4m3Pfiiiiii,@function
        .size           _Z26quant_fp8_blockwise_kernelI13__nv_bfloat16EvPKT_P13__nv_fp8_e4m3Pfiiiiii,(.L_x_120 - _Z26quant_fp8_blockwise_kernelI13__nv_bfloat16EvPKT_P13__nv_fp8_e4m3Pfiiiiii)
        .other          _Z26quant_fp8_blockwise_kernelI13__nv_bfloat16EvPKT_P13__nv_fp8_e4m3Pfiiiiii,@"STO_CUDA_ENTRY STV_DEFAULT"
_Z26quant_fp8_blockwise_kernelI13__nv_bfloat16EvPKT_P13__nv_fp8_e4m3Pfiiiiii:
.text._Z26quant_fp8_blockwise_kernelI13__nv_bfloat16EvPKT_P13__nv_fp8_e4m3Pfiiiiii:
[----:B------:R-:W-:Y:S01]  /*0000*/  LDC R1, c[0x0][0x37c] ;  /* 0x0000df00ff017b82 */ /* 0x000fe20000000800 */
[----:B------:R-:W0:Y:S01]  /*0010*/  S2R R2, SR_TID.Y ;  /* 0x0000000000027919 */ /* 0x000e220000002200 */
[----:B------:R-:W1:Y:S06]  /*0020*/  LDCU UR4, c[0x0][0x3a8] ;  /* 0x00007500ff0477ac */ /* 0x000e6c0008000800 */
[----:B------:R-:W2:Y:S01]  /*0030*/  S2UR UR8, SR_CTAID.Y ;  /* 0x00000000000879c3 */ /* 0x000ea20000002600 */
[----:B------:R-:W0:Y:S01]  /*0040*/  S2R R7, SR_TID.X ;  /* 0x0000000000077919 */ /* 0x000e220000002100 */
[----:B------:R-:W3:Y:S01]  /*0050*/  LDCU.64 UR6, c[0x0][0x358] ;  /* 0x00006b00ff0677ac */ /* 0x000ee20008000a00 */
[----:B------:R-:W4:Y:S01]  /*0060*/  S2R R6, SR_CTAID.X ;  /* 0x0000000000067919 */ /* 0x000f220000002500 */
[----:B------:R-:W0:Y:S01]  /*0070*/  LDCU UR12, c[0x0][0x3ac] ;  /* 0x00007580ff0c77ac */ /* 0x000e220008000800 */
[----:B------:R-:W0:Y:S01]  /*0080*/  LDCU UR9, c[0x0][0x3a0] ;  /* 0x00007400ff0977ac */ /* 0x000e220008000800 */
[----:B------:R-:W0:Y:S02]  /*0090*/  LDCU.64 UR10, c[0x0][0x398] ;  /* 0x00007300ff0a77ac */ /* 0x000e240008000a00 */
[----:B0-----:R-:W-:-:S13]  /*00a0*/  LOP3.LUT P0, R14, R7, RZ, R2, 0xfa, !PT ;  /* 0x000000ff070e7212 */ /* 0x001fda000780fa02 */
[----:B------:R-:W0:Y:S01]  /*00b0*/  @!P0 S2R R3, SR_CgaCtaId ;  /* 0x0000000000038919 */ /* 0x000e220000008800 */
[----:B------:R-:W-:-:S04]  /*00c0*/  @!P0 MOV R0, 0x400 ;  /* 0x0000040000008802 */ /* 0x000fc80000000f00 */
[----:B0-----:R-:W-:-:S05]  /*00d0*/  @!P0 LEA R0, R3, R0, 0x18 ;  /* 0x0000000003008211 */ /* 0x001fca00078ec0ff */
[----:B------:R0:W-:Y:S01]  /*00e0*/  @!P0 STS [R0], RZ ;  /* 0x000000ff00008388 */ /* 0x0001e20000000800 */
[----:B------:R-:W-:Y:S01]  /*00f0*/  BAR.SYNC.DEFER_BLOCKING 0x0 ;  /* 0x0000000000007b1d */ /* 0x000fe20000010000 */
[----:B-1----:R-:W-:-:S13]  /*0100*/  ISETP.GE.AND P0, PT, R2, UR4, PT ;  /* 0x0000000402007c0c */ /* 0x002fda000bf06270 */
[----:B0-234-:R-:W-:Y:S05]  /*0110*/  @P0 BRA `(.L_x_0) ;  /* 0x0000000000d80947 */ /* 0x01dfea0003800000 */
[----:B------:R-:W0:Y:S01]  /*0120*/  LDC R12, c[0x0][0x360] ;  /* 0x0000d800ff0c7b82 */ /* 0x000e220000000800 */
[----:B------:R-:W-:-:S07]  /*0130*/  IMAD.MOV.U32 R0, RZ, RZ, R2 ;  /* 0x000000ffff007224 */ /* 0x000fce00078e0002 */
[----:B------:R-:W1:Y:S02]  /*0140*/  LDC R11, c[0x0][0x364] ;  /* 0x0000d900ff0b7b82 */ /* 0x000e640000000800 */
.L_x_7:
[----:B--2---:R-:W2:Y:S01]  /*0150*/  LDCU UR4, c[0x0][0x3ac] ;  /* 0x00007580ff0477ac */ /* 0x004ea20008000800 */
[----:B------:R-:W-:Y:S01]  /*0160*/  BSSY B0, `(.L_x_1) ;  /* 0x000002d000007945 */ /* 0x000fe20003800000 */
[----:B--2---:R-:W-:-:S13]  /*0170*/  ISETP.GE.AND P0, PT, R7, UR4, PT ;  /* 0x0000000407007c0c */ /* 0x004fda000bf06270 */
[----:B0--3--:R-:W-:Y:S05]  /*0180*/  @P0 BRA `(.L_x_2) ;  /* 0x0000000000a80947 */ /* 0x009fea0003800000 */
[----:B------:R-:W2:Y:S01]  /*0190*/  LDC R13, c[0x0][0x3a8] ;  /* 0x0000ea00ff0d7b82 */ /* 0x000ea20000000800 */
[----:B------:R-:W-:-:S07]  /*01a0*/  IMAD.MOV.U32 R3, RZ, RZ, R7 ;  /* 0x000000ffff037224 */ /* 0x000fce00078e0007 */
[----:B------:R-:W3:Y:S01]  /*01b0*/  LDC.64 R4, c[0x0][0x380] ;  /* 0x0000e000ff047b82 */ /* 0x000ee20000000a00 */
[----:B--2---:R-:W-:-:S07]  /*01c0*/  IMAD R13, R13, UR8, R0 ;  /* 0x000000080d0d7c24 */ /* 0x004fce000f8e0200 */
.L_x_6:
[--C-:B0-2---:R-:W-:Y:S01]  /*01d0*/  IMAD R8, R6, UR12, R3.reuse ;  /* 0x0000000c06087c24 */ /* 0x105fe2000f8e0203 */
[----:B------:R-:W-:Y:S05]  /*01e0*/  YIELD ;  /* 0x0000000000007946 */ /* 0x000fea0003800000 */
[----:B------:R-:W-:Y:S01]  /*01f0*/  ISETP.GE.AND P0, PT, R8, UR11, PT ;  /* 0x0000000b08007c0c */ /* 0x000fe2000bf06270 */
[----:B0-----:R-:W-:Y:S01]  /*0200*/  IMAD.IADD R3, R12, 0x1, R3 ;  /* 0x000000010c037824 */ /* 0x001fe200078e0203 */
[----:B------:R-:W-:Y:S02]  /*0210*/  BSSY.RECONVERGENT B1, `(.L_x_3) ;  /* 0x0000020000017945 */ /* 0x000fe40003800200 */
[----:B------:R-:W-:-:S02]  /*0220*/  ISETP.GE.OR P0, PT, R13, UR10, P0 ;  /* 0x0000000a0d007c0c */ /* 0x000fc40008706670 */
[----:B------:R-:W-:-:S11]  /*0230*/  ISETP.GE.AND P1, PT, R3, UR12, PT ;  /* 0x0000000c03007c0c */ /* 0x000fd6000bf26270 */
[----:B------:R-:W-:Y:S05]  /*0240*/  @P0 BRA `(.L_x_4) ;  /* 0x0000000000700947 */ /* 0x000fea0003800000 */
[----:B------:R-:W-:-:S04]  /*0250*/  IMAD R9, R13, UR9, R8 ;  /* 0x000000090d097c24 */ /* 0x000fc8000f8e0208 */
[----:B---3--:R-:W-:-:S06]  /*0260*/  IMAD.WIDE R8, R9, 0x2, R4 ;  /* 0x0000000209087825 */ /* 0x008fcc00078e0204 */
[----:B------:R-:W2:Y:S02]  /*0270*/  LDG.E.U16.CONSTANT R8, desc[UR6][R8.64] ;  /* 0x0000000608087981 */ /* 0x000ea4000c1e9500 */
[----:B--2---:R-:W-:-:S05]  /*0280*/  IMAD.U32 R10, R8, 0x10000, RZ ;  /* 0x00010000080a7824 */ /* 0x004fca00078e00ff */
[C---:B------:R-:W-:Y:S01]  /*0290*/  FSETP.GE.AND P0, PT, |R10|.reuse, RZ, PT ;  /* 0x000000ff0a00720b */ /* 0x040fe20003f06200 */
[----:B------:R-:W-:-:S12]  /*02a0*/  FADD R10, |R10|, -RZ ;  /* 0x800000ff0a0a7221 */ /* 0x000fd80000000200 */
[----:B------:R-:W-:Y:S05]  /*02b0*/  @!P0 BRA `(.L_x_5) ;  /* 0x00000000002c8947 */ /* 0x000fea0003800000 */
[----:B------:R-:W0:Y:S01]  /*02c0*/  S2R R8, SR_LANEID ;  /* 0x0000000000087919 */ /* 0x000e220000000000 */
[----:B------:R-:W2:Y:S01]  /*02d0*/  S2UR UR5, SR_CgaCtaId ;  /* 0x00000000000579c3 */ /* 0x000ea20000008800 */
[----:B------:R-:W-:Y:S01]  /*02e0*/  VOTEU.ANY UR4, UPT, PT ;  /* 0x0000000000047886 */ /* 0x000fe200038e0100 */
[----:B------:R-:W-:Y:S01]  /*02f0*/  CREDUX.MAX.S32 UR13, R10 ;  /* 0x000000000a0d72cc */ /* 0x000fe20000000200 */
[----:B------:R-:W-:-:S06]  /*0300*/  UFLO.U32 UR4, UR4 ;  /* 0x00000004000472bd */ /* 0x000fcc00080e0000 */
[----:B0-----:R-:W-:Y:S01]  /*0310*/  ISETP.EQ.U32.AND P0, PT, R8, UR4, PT ;  /* 0x0000000408007c0c */ /* 0x001fe2000bf02070 */
[----:B------:R-:W-:-:S05]  /*0320*/  UMOV UR4, 0x400 ;  /* 0x0000040000047882 */ /* 0x000fca0000000000 */
[----:B------:R-:W-:Y:S01]  /*0330*/  IMAD.U32 R8, RZ, RZ, UR13 ;  /* 0x0000000dff087e24 */ /* 0x000fe2000f8e00ff */
[----:B--2---:R-:W-:-:S09]  /*0340*/  ULEA UR4, UR5, UR4, 0x18 ;  /* 0x0000000405047291 */ /* 0x004fd2000f8ec0ff */
[----:B------:R0:W-:Y:S01]  /*0350*/  @P0 ATOMS.MAX.S32 RZ, [UR4], R8 ;  /* 0x00000008ffff098c */ /* 0x0001e20009000204 */
[----:B------:R-:W-:Y:S05]  /*0360*/  BRA `(.L_x_4) ;  /* 0x0000000000287947 */ /* 0x000fea0003800000 */
.L_x_5:
[----:B------:R-:W0:Y:S01]  /*0370*/  S2R R8, SR_LANEID ;  /* 0x0000000000087919 */ /* 0x000e220000000000 */
[----:B------:R-:W2:Y:S01]  /*0380*/  S2UR UR5, SR_CgaCtaId ;  /* 0x00000000000579c3 */ /* 0x000ea20000008800 */
[----:B------:R-:W-:Y:S01]  /*0390*/  VOTEU.ANY UR4, UPT, PT ;  /* 0x0000000000047886 */ /* 0x000fe200038e0100 */
[----:B------:R-:W-:Y:S01]  /*03a0*/  CREDUX.MIN UR13, R10 ;  /* 0x000000000a0d72cc */ /* 0x000fe20000008000 */
[----:B------:R-:W-:-:S06]  /*03b0*/  UFLO.U32 UR4, UR4 ;  /* 0x00000004000472bd */ /* 0x000fcc00080e0000 */
[----:B0-----:R-:W-:Y:S01]  /*03c0*/  ISETP.EQ.U32.AND P0, PT, R8, UR4, PT ;  /* 0x0000000408007c0c */ /* 0x001fe2000bf02070 */
[----:B------:R-:W-:-:S05]  /*03d0*/  UMOV UR4, 0x400 ;  /* 0x0000040000047882 */ /* 0x000fca0000000000 */
[----:B------:R-:W-:Y:S01]  /*03e0*/  IMAD.U32 R8, RZ, RZ, UR13 ;  /* 0x0000000dff087e24 */ /* 0x000fe2000f8e00ff */
[----:B--2---:R-:W-:-:S09]  /*03f0*/  ULEA UR4, UR5, UR4, 0x18 ;  /* 0x0000000405047291 */ /* 0x004fd2000f8ec0ff */
[----:B------:R2:W-:Y:S03]  /*0400*/  @P0 ATOMS.MIN RZ, [UR4], R8 ;  /* 0x00000008ffff098c */ /* 0x0005e60008800004 */
.L_x_4:
[----:B------:R-:W-:Y:S05]  /*0410*/  BSYNC.RECONVERGENT B1 ;  /* 0x0000000000017941 */ /* 0x000fea0003800200 */
.L_x_3:
[----:B------:R-:W-:Y:S05]  /*0420*/  @!P1 BRA `(.L_x_6) ;  /* 0xfffffffc00689947 */ /* 0x000fea000383ffff */
.L_x_2:
[----:B------:R-:W-:Y:S05]  /*0430*/  BSYNC B0 ;  /* 0x0000000000007941 */ /* 0x000fea0003800000 */
.L_x_1:
[----:B------:R-:W4:Y:S01]  /*0440*/  LDCU UR4, c[0x0][0x3a8] ;  /* 0x00007500ff0477ac */ /* 0x000f220008000800 */
[----:B-1----:R-:W-:-:S05]  /*0450*/  IMAD.IADD R0, R11, 0x1, R0 ;  /* 0x000000010b007824 */ /* 0x002fca00078e0200 */
[----:B----4-:R-:W-:-:S13]  /*0460*/  ISETP.GE.AND P0, PT, R0, UR4, PT ;  /* 0x0000000400007c0c */ /* 0x010fda000bf06270 */
[----:B------:R-:W-:Y:S05]  /*0470*/  @!P0 BRA `(.L_x_7) ;  /* 0xfffffffc00348947 */ /* 0x000fea000383ffff */
.L_x_0:
[----:B------:R-:W-:Y:S01]  /*0480*/  ISETP.NE.AND P0, PT, R14, RZ, PT ;  /* 0x000000ff0e00720c */ /* 0x000fe20003f05270 */
[----:B------:R-:W-:Y:S05]  /*0490*/  WARPSYNC.ALL ;  /* 0x0000000000007948 */ /* 0x000fea0003800000 */
[----:B------:R-:W-:Y:S06]  /*04a0*/  BAR.SYNC.DEFER_BLOCKING 0x0 ;  /* 0x0000000000007b1d */ /* 0x000fec0000010000 */
[----:B------:R-:W-:Y:S04]  /*04b0*/  BSSY.RECONVERGENT B0, `(.L_x_8) ;  /* 0x000001d000007945 */ /* 0x000fe80003800200 */
[----:B------:R-:W-:Y:S05]  /*04c0*/  @P0 BRA `(.L_x_9) ;  /* 0x00000000006c0947 */ /* 0x000fea0003800000 */
[----:B------:R-:W1:Y:S01]  /*04d0*/  S2UR UR5, SR_CgaCtaId ;  /* 0x00000000000579c3 */ /* 0x000e620000008800 */
[----:B------:R-:W-:Y:S01]  /*04e0*/  UMOV UR4, 0x400 ;  /* 0x0000040000047882 */ /* 0x000fe20000000000 */
[----:B---3--:R-:W-:Y:S02]  /*04f0*/  IMAD.MOV.U32 R4, RZ, RZ, 0x3b124925 ;  /* 0x3b124925ff047424 */ /* 0x008fe400078e00ff */
[----:B------:R-:W-:-:S04]  /*0500*/  IMAD.MOV.U32 R3, RZ, RZ, 0x43e00000 ;  /* 0x43e00000ff037424 */ /* 0x000fc800078e00ff */
[----:B------:R-:W-:-:S04]  /*0510*/  FFMA R3, R4, -R3, 1 ;  /* 0x3f80000004037423 */ /* 0x000fc80000000803 */
[----:B------:R-:W-:Y:S01]  /*0520*/  FFMA R3, R3, R4, 0.0022321429569274187088 ;  /* 0x3b12492503037423 */ /* 0x000fe20000000004 */
[----:B-1----:R-:W-:-:S09]  /*0530*/  ULEA UR4, UR5, UR4, 0x18 ;  /* 0x0000000405047291 */ /* 0x002fd2000f8ec0ff */
[----:B------:R-:W1:Y:S02]  /*0540*/  LDS R0, [UR4] ;  /* 0x00000004ff007984 */ /* 0x000e640008000800 */
[----:B-1----:R-:W1:Y:S01]  /*0550*/  FCHK P0, R0, 448 ;  /* 0x43e0000000007902 */ /* 0x002e620000000000 */
[----:B------:R-:W-:-:S04]  /*0560*/  FFMA R4, R0, R3, RZ ;  /* 0x0000000300047223 */ /* 0x000fc800000000ff */
[----:B------:R-:W-:-:S04]  /*0570*/  FFMA R5, R4, -448, R0 ;  /* 0xc3e0000004057823 */ /* 0x000fc80000000000 */
[----:B------:R-:W-:Y:S01]  /*0580*/  FFMA R3, R3, R5, R4 ;  /* 0x0000000503037223 */ /* 0x000fe20000000004 */
[----:B-1----:R-:W-:Y:S06]  /*0590*/  @!P0 BRA `(.L_x_10) ;  /* 0x0000000000108947 */ /* 0x002fec0003800000 */
[----:B------:R-:W-:Y:S01]  /*05a0*/  IMAD.MOV.U32 R3, RZ, RZ, 0x43e00000 ;  /* 0x43e00000ff037424 */ /* 0x000fe200078e00ff */
[----:B0-----:R-:W-:-:S07]  /*05b0*/  MOV R12, 0x5d0 ;  /* 0x000005d0000c7802 */ /* 0x001fce0000000f00 */
[----:B--2---:R-:W-:Y:S05]  /*05c0*/  CALL.REL.NOINC `($__internal_0_$__cuda_sm3x_div_rn_noftz_f32_slowpath) ;  /* 0x0000000400287944 */ /* 0x004fea0003c00000 */
[----:B------:R-:W-:-:S07]  /*05d0*/  IMAD.MOV.U32 R3, RZ, RZ, R0 ;  /* 0x000000ffff037224 */ /* 0x000fce00078e0000 */
.L_x_10:
[----:B------:R-:W1:Y:S01]  /*05e0*/  S2UR UR5, SR_CgaCtaId ;  /* 0x00000000000579c3 */ /* 0x000e620000008800 */
[----:B------:R-:W-:Y:S01]  /*05f0*/  UMOV UR4, 0x400 ;  /* 0x0000040000047882 */ /* 0x000fe20000000000 */
[----:B------:R-:W-:-:S06]  /*0600*/  FMNMX.NAN R3, R3, 9.9999999600419720025e-13, !PT ;  /* 0x2b8cbccc03037809 */ /* 0x000fcc0007820000 */
[----:B------:R-:W3:Y:S08]  /*0610*/  LDC R9, c[0x0][0x3a4] ;  /* 0x0000e900ff097b82 */ /* 0x000ef00000000800 */
[----:B------:R-:W4:Y:S01]  /*0620*/  LDC.64 R4, c[0x0][0x390] ;  /* 0x0000e400ff047b82 */ /* 0x000f220000000a00 */
[----:B-1----:R-:W-:Y:S01]  /*0630*/  ULEA UR4, UR5, UR4, 0x18 ;  /* 0x0000000405047291 */ /* 0x002fe2000f8ec0ff */
[----:B---3--:R-:W-:-:S08]  /*0640*/  IMAD R9, R9, UR8, R6 ;  /* 0x0000000809097c24 */ /* 0x008fd0000f8e0206 */
[----:B------:R1:W-:Y:S01]  /*0650*/  STS [UR4+0x4], R3 ;  /* 0x00000403ff007988 */ /* 0x0003e20008000804 */
[----:B----4-:R-:W-:-:S05]  /*0660*/  IMAD.WIDE R4, R9, 0x4, R4 ;  /* 0x0000000409047825 */ /* 0x010fca00078e0204 */
[----:B------:R1:W-:Y:S02]  /*0670*/  STG.E desc[UR6][R4.64], R3 ;  /* 0x0000000304007986 */ /* 0x0003e4000c101906 */
.L_x_9:
[----:B------:R-:W-:Y:S05]  /*0680*/  BSYNC.RECONVERGENT B0 ;  /* 0x0000000000007941 */ /* 0x000fea0003800200 */
.L_x_8:
[----:B------:R-:W4:Y:S01]  /*0690*/  LDCU UR4, c[0x0][0x3a8] ;  /* 0x00007500ff0477ac */ /* 0x000f220008000800 */
[----:B------:R-:W-:Y:S01]  /*06a0*/  BAR.SYNC.DEFER_BLOCKING 0x0 ;  /* 0x0000000000007b1d */ /* 0x000fe20000010000 */
[----:B----4-:R-:W-:-:S13]  /*06b0*/  ISETP.GE.AND P0, PT, R2, UR4, PT ;  /* 0x0000000402007c0c */ /* 0x010fda000bf06270 */
[----:B------:R-:W-:Y:S05]  /*06c0*/  @P0 EXIT ;  /* 0x000000000000094d */ /* 0x000fea0003800000 */
[----:B------:R-:W4:Y:S01]  /*06d0*/  S2UR UR5, SR_CgaCtaId ;  /* 0x00000000000579c3 */ /* 0x000f220000008800 */
[----:B------:R-:W-:Y:S01]  /*06e0*/  UMOV UR4, 0x400 ;  /* 0x0000040000047882 */ /* 0x000fe20000000000 */
[----:B------:R-:W0:Y:S01]  /*06f0*/  LDCU UR12, c[0x0][0x3ac] ;  /* 0x00007580ff0c77ac */ /* 0x000e220008000800 */
[----:B------:R-:W0:Y:S01]  /*0700*/  LDCU UR13, c[0x0][0x3a0] ;  /* 0x00007400ff0d77ac */ /* 0x000e220008000800 */
[----:B------:R-:W0:Y:S01]  /*0710*/  LDCU.64 UR14, c[0x0][0x398] ;  /* 0x00007300ff0e77ac */ /* 0x000e220008000a00 */
[----:B------:R-:W0:Y:S01]  /*0720*/  LDCU.64 UR10, c[0x0][0x388] ;  /* 0x00007100ff0a77ac */ /* 0x000e220008000a00 */
[----:B----4-:R-:W-:-:S09]  /*0730*/  ULEA UR4, UR5, UR4, 0x18 ;  /* 0x0000000405047291 */ /* 0x010fd2000f8ec0ff */
[----:B-1----:R-:W1:Y:S02]  /*0740*/  LDS R3, [UR4+0x4] ;  /* 0x00000404ff037984 */ /* 0x002e640008000800 */
[----:B------:R-:W4:Y:S01]  /*0750*/  LDCU UR4, c[0x0][0x360] ;  /* 0x00006c00ff0477ac */ /* 0x000f220008000800 */
[----:B------:R-:W0:Y:S02]  /*0760*/  LDCU UR5, c[0x0][0x364] ;  /* 0x00006c80ff0577ac */ /* 0x000e240008000800 */
.L_x_18:
[----:B------:R-:W5:Y:S01]  /*0770*/  LDCU UR9, c[0x0][0x3ac] ;  /* 0x00007580ff0977ac */ /* 0x000f620008000800 */
[----:B------:R-:W-:Y:S01]  /*0780*/  BSSY.RECONVERGENT B0, `(.L_x_11) ;  /* 0x0000029000007945 */ /* 0x000fe20003800200 */
[----:B-----5:R-:W-:-:S13]  /*0790*/  ISETP.GE.AND P0, PT, R7, UR9, PT ;  /* 0x0000000907007c0c */ /* 0x020fda000bf06270 */
[----:B------:R-:W-:Y:S05]  /*07a0*/  @P0 BRA `(.L_x_12) ;  /* 0x0000000000980947 */ /* 0x000fea0003800000 */
[----:B------:R-:W0:Y:S01]  /*07b0*/  LDC R11, c[0x0][0x3a8] ;  /* 0x0000ea00ff0b7b82 */ /* 0x000e220000000800 */
[----:B------:R-:W-:-:S07]  /*07c0*/  IMAD.MOV.U32 R9, RZ, RZ, R7 ;  /* 0x000000ffff097224 */ /* 0x000fce00078e0007 */
[----:B---3--:R-:W3:Y:S01]  /*07d0*/  LDC.64 R4, c[0x0][0x380] ;  /* 0x0000e000ff047b82 */ /* 0x008ee20000000a00 */
[----:B0-2---:R-:W-:-:S07]  /*07e0*/  IMAD R8, R11, UR8, R2 ;  /* 0x000000080b087c24 */ /* 0x005fce000f8e0202 */
.L_x_17:
[----:B0-----:R-:W-:Y:S01]  /*07f0*/  IMAD R11, R6, UR12, R9 ;  /* 0x0000000c060b7c24 */ /* 0x001fe2000f8e0209 */
[----:B------:R-:W-:Y:S01]  /*0800*/  BSSY.RECONVERGENT B1, `(.L_x_13) ;  /* 0x000001f000017945 */ /* 0x000fe20003800200 */
[----:B----4-:R-:W-:-:S03]  /*0810*/  VIADD R9, R9, UR4 ;  /* 0x0000000409097c36 */ /* 0x010fc60008000000 */
[----:B------:R-:W-:Y:S02]  /*0820*/  ISETP.GE.AND P0, PT, R11, UR15, PT ;  /* 0x0000000f0b007c0c */ /* 0x000fe4000bf06270 */
[----:B------:R-:W-:Y:S02]  /*0830*/  ISETP.GE.AND P2, PT, R9, UR12, PT ;  /* 0x0000000c09007c0c */ /* 0x000fe4000bf46270 */
[----:B------:R-:W-:-:S13]  /*0840*/  ISETP.GE.OR P0, PT, R8, UR14, P0 ;  /* 0x0000000e08007c0c */ /* 0x000fda0008706670 */
[----:B------:R-:W-:Y:S05]  /*0850*/  @P0 BRA `(.L_x_14) ;  /* 0x0000000000640947 */ /* 0x000fea0003800000 */
[----:B------:R-:W-:-:S04]  /*0860*/  IMAD R11, R8, UR13, R11 ;  /* 0x0000000d080b7c24 */ /* 0x000fc8000f8e020b */
[----:B---3--:R-:W-:-:S05]  /*0870*/  IMAD.WIDE R12, R11, 0x2, R4 ;  /* 0x000000020b0c7825 */ /* 0x008fca00078e0204 */
[----:B------:R-:W2:Y:S01]  /*0880*/  LDG.E.U16.CONSTANT R0, desc[UR6][R12.64] ;  /* 0x000000060c007981 */ /* 0x000ea2000c1e9500 */
[----:B-1----:R-:W0:Y:S01]  /*0890*/  MUFU.RCP R10, R3 ;  /* 0x00000003000a7308 */ /* 0x002e220000001000 */
[----:B------:R-:W-:Y:S01]  /*08a0*/  BSSY.RECONVERGENT B2, `(.L_x_15) ;  /* 0x000000d000027945 */ /* 0x000fe20003800200 */
[----:B0-----:R-:W-:-:S04]  /*08b0*/  FFMA R15, -R3, R10, 1 ;  /* 0x3f800000030f7423 */ /* 0x001fc8000000010a */
[----:B------:R-:W-:Y:S01]  /*08c0*/  FFMA R15, R10, R15, R10 ;  /* 0x0000000f0a0f7223 */ /* 0x000fe2000000000a */
[----:B------:R-:W-:Y:S01]  /*08d0*/  SHF.R.S32.HI R10, RZ, 0x1f, R11 ;  /* 0x0000001fff0a7819 */ /* 0x000fe2000001140b */
[----:B--2---:R-:W-:-:S04]  /*08e0*/  IMAD.U32 R0, R0, 0x10000, RZ ;  /* 0x0001000000007824 */ /* 0x004fc800078e00ff */
[----:B------:R-:W0:Y:S01]  /*08f0*/  FCHK P0, R0, R3 ;  /* 0x0000000300007302 */ /* 0x000e220000000000 */
[----:B------:R-:W-:-:S04]  /*0900*/  FFMA R14, R0, R15, RZ ;  /* 0x0000000f000e7223 */ /* 0x000fc800000000ff */
[----:B------:R-:W-:-:S04]  /*0910*/  FFMA R16, -R3, R14, R0 ;  /* 0x0000000e03107223 */ /* 0x000fc80000000100 */
[----:B------:R-:W-:Y:S01]  /*0920*/  FFMA R14, R15, R16, R14 ;  /* 0x000000100f0e7223 */ /* 0x000fe2000000000e */
[----:B0-----:R-:W-:Y:S06]  /*0930*/  @!P0 BRA `(.L_x_16) ;  /* 0x00000000000c8947 */ /* 0x001fec0003800000 */
[----:B------:R-:W-:-:S07]  /*0940*/  MOV R12, 0x960 ;  /* 0x00000960000c7802 */ /* 0x000fce0000000f00 */
[----:B------:R-:W-:Y:S05]  /*0950*/  CALL.REL.NOINC `($__internal_0_$__cuda_sm3x_div_rn_noftz_f32_slowpath) ;  /* 0x0000000000447944 */ /* 0x000fea0003c00000 */
[----:B------:R-:W-:-:S07]  /*0960*/  IMAD.MOV.U32 R14, RZ, RZ, R0 ;  /* 0x000000ffff0e7224 */ /* 0x000fce00078e0000 */
.L_x_16:
[----:B------:R-:W-:Y:S05]  /*0970*/  BSYNC.RECONVERGENT B2 ;  /* 0x0000000000027941 */ /* 0x000fea0003800200 */
.L_x_15:
[----:B------:R-:W-:Y:S02]  /*0980*/  FMNMX.NAN R14, R14, 448, PT ;  /* 0x43e000000e0e7809 */ /* 0x000fe40003820000 */
[----:B------:R-:W-:Y:S02]  /*0990*/  IADD3 R12, P0, PT, R11, UR10, RZ ;  /* 0x0000000a0b0c7c10 */ /* 0x000fe4000ff1e0ff */
[----:B------:R-:W-:Y:S02]  /*09a0*/  FMNMX.NAN R14, R14, -448, !PT ;  /* 0xc3e000000e0e7809 */ /* 0x000fe40007820000 */
[----:B------:R-:W-:-:S04]  /*09b0*/  IADD3.X R13, PT, PT, R10, UR11, RZ, P0, !PT ;  /* 0x0000000b0a0d7c10 */ /* 0x000fc800087fe4ff */
[----:B------:R-:W0:Y:S02]  /*09c0*/  F2F.F16.F32 R14, R14 ;  /* 0x0000000e000e7304 */ /* 0x000e240000200800 */
[----:B0-----:R-:W-:-:S05]  /*09d0*/  F2FP.SATFINITE.E4M3.F16.UNPACK_B_MERGE_C R11, R14, RZ ;  /* 0x0000000eff0b723e */ /* 0x001fca00048032ff */
[----:B------:R0:W-:Y:S02]  /*09e0*/  STG.E.U8 desc[UR6][R12.64], R11 ;  /* 0x0000000b0c007986 */ /* 0x0001e4000c101106 */
.L_x_14:
[----:B------:R-:W-:Y:S05]  /*09f0*/  BSYNC.RECONVERGENT B1 ;  /* 0x0000000000017941 */ /* 0x000fea0003800200 */
.L_x_13:
[----:B------:R-:W-:Y:S05]  /*0a00*/  @!P2 BRA `(.L_x_17) ;  /* 0xfffffffc0078a947 */ /* 0x000fea000383ffff */
.L_x_12:
[----:B0---4-:R-:W-:Y:S05]  /*0a10*/  BSYNC.RECONVERGENT B0 ;  /* 0x0000000000007941 */ /* 0x011fea0003800200 */
.L_x_11:
[----:B------:R-:W0:Y:S01]  /*0a20*/  LDCU UR9, c[0x0][0x3a8] ;  /* 0x00007500ff0977ac */ /* 0x000e220008000800 */
[----:B------:R-:W-:-:S05]  /*0a30*/  VIADD R2, R2, UR5 ;  /* 0x0000000502027c36 */ /* 0x000fca0008000000 */
[----:B0-----:R-:W-:-:S13]  /*0a40*/  ISETP.GE.AND P0, PT, R2, UR9, PT ;  /* 0x0000000902007c0c */ /* 0x001fda000bf06270 */
[----:B------:R-:W-:Y:S05]  /*0a50*/  @!P0 BRA `(.L_x_18) ;  /* 0xfffffffc00448947 */ /* 0x000fea000383ffff */
[----:B------:R-:W-:Y:S05]  /*0a60*/  EXIT ;  /* 0x000000000000794d */ /* 0x000fea0003800000 */
        .weak           $__internal_0_$__cuda_sm3x_div_rn_noftz_f32_slowpath
        .type           $__internal_0_$__cuda_sm3x_div_rn_noftz_f32_slowpath,@function
        .size           $__internal_0_$__cuda_sm3x_div_rn_noftz_f32_slowpath,(.L_x_120 - $__internal_0_$__cuda_sm3x_div_rn_noftz_f32_slowpath)
$__internal_0_$__cuda_sm3x_div_rn_noftz_f32_slowpath:
[--C-:B------:R-:W-:Y:S01]  /*0a70*/  SHF.R.U32.HI R14, RZ, 0x17, R3.reuse ;  /* 0x00000017ff0e7819 */ /* 0x100fe20000011603 */
[----:B------:R-:W-:Y:S01]  /*0a80*/  BSSY.RECONVERGENT B3, `(.L_x_19) ;  /* 0x0000063000037945 */ /* 0x000fe20003800200 */
[----:B------:R-:W-:Y:S01]  /*0a90*/  SHF.R.U32.HI R13, RZ, 0x17, R0 ;  /* 0x00000017ff0d7819 */ /* 0x000fe20000011600 */
[----:B------:R-:W-:Y:S01]  /*0aa0*/  IMAD.MOV.U32 R15, RZ, RZ, R3 ;  /* 0x000000ffff0f7224 */ /* 0x000fe200078e0003 */
[----:B------:R-:W-:Y:S02]  /*0ab0*/  LOP3.LUT R14, R14, 0xff, RZ, 0xc0, !PT ;  /* 0x000000ff0e0e7812 */ /* 0x000fe400078ec0ff */
[----:B------:R-:W-:-:S03]  /*0ac0*/  LOP3.LUT R17, R13, 0xff, RZ, 0xc0, !PT ;  /* 0x000000ff0d117812 */ /* 0x000fc600078ec0ff */
[----:B------:R-:W-:Y:S02]  /*0ad0*/  VIADD R18, R14, 0xffffffff ;  /* 0xffffffff0e127836 */ /* 0x000fe40000000000 */
[----:B------:R-:W-:-:S03]  /*0ae0*/  VIADD R16, R17, 0xffffffff ;  /* 0xffffffff11107836 */ /* 0x000fc60000000000 */
[----:B------:R-:W-:-:S04]  /*0af0*/  ISETP.GT.U32.AND P0, PT, R18, 0xfd, PT ;  /* 0x000000fd1200780c */ /* 0x000fc80003f04070 */
[----:B------:R-:W-:-:S13]  /*0b00*/  ISETP.GT.U32.OR P0, PT, R16, 0xfd, P0 ;  /* 0x000000fd1000780c */ /* 0x000fda0000704470 */
[----:B------:R-:W-:Y:S01]  /*0b10*/  @!P0 IMAD.MOV.U32 R13, RZ, RZ, RZ ;  /* 0x000000ffff0d8224 */ /* 0x000fe200078e00ff */
[----:B------:R-:W-:Y:S06]  /*0b20*/  @!P0 BRA `(.L_x_20) ;  /* 0x00000000005c8947 */ /* 0x000fec0003800000 */
[----:B------:R-:W-:Y:S02]  /*0b30*/  FSETP.GTU.FTZ.AND P0, PT, |R0|, +INF , PT ;  /* 0x7f8000000000780b */ /* 0x000fe40003f1c200 */
[----:B------:R-:W-:-:S04]  /*0b40*/  FSETP.GTU.FTZ.AND P1, PT, |R3|, +INF , PT ;  /* 0x7f8000000300780b */ /* 0x000fc80003f3c200 */
[----:B------:R-:W-:-:S13]  /*0b50*/  PLOP3.LUT P0, PT, P0, P1, PT, 0xf8, 0x8f ;  /* 0x00000000008f781c */ /* 0x000fda0000703f70 */
[----:B------:R-:W-:Y:S05]  /*0b60*/  @P0 BRA `(.L_x_21) ;  /* 0x00000004004c0947 */ /* 0x000fea0003800000 */
[----:B------:R-:W-:-:S13]  /*0b70*/  LOP3.LUT P0, RZ, R15, 0x7fffffff, R0, 0xc8, !PT ;  /* 0x7fffffff0fff7812 */ /* 0x000fda000780c800 */
[----:B------:R-:W-:Y:S05]  /*0b80*/  @!P0 BRA `(.L_x_22) ;  /* 0x00000004003c8947 */ /* 0x000fea0003800000 */
[C---:B------:R-:W-:Y:S02]  /*0b90*/  FSETP.NEU.FTZ.AND P3, PT, |R0|.reuse, +INF , PT ;  /* 0x7f8000000000780b */ /* 0x040fe40003f7d200 */
[----:B------:R-:W-:Y:S02]  /*0ba0*/  FSETP.NEU.FTZ.AND P1, PT, |R3|, +INF , PT ;  /* 0x7f8000000300780b */ /* 0x000fe40003f3d200 */
[----:B------:R-:W-:-:S11]  /*0bb0*/  FSETP.NEU.FTZ.AND P0, PT, |R0|, +INF , PT ;  /* 0x7f8000000000780b */ /* 0x000fd60003f1d200 */
[----:B------:R-:W-:Y:S05]  /*0bc0*/  @!P1 BRA !P3, `(.L_x_22) ;  /* 0x00000004002c9947 */ /* 0x000fea0005800000 */
[----:B------:R-:W-:-:S04]  /*0bd0*/  LOP3.LUT P3, RZ, R0, 0x7fffffff, RZ, 0xc0, !PT ;  /* 0x7fffffff00ff7812 */ /* 0x000fc8000786c0ff */
[----:B------:R-:W-:-:S13]  /*0be0*/  PLOP3.LUT P1, PT, P1, P3, PT, 0x2f, 0xf2 ;  /* 0x0000000000f2781c */ /* 0x000fda0000f26577 */
[----:B------:R-:W-:Y:S05]  /*0bf0*/  @P1 BRA `(.L_x_23) ;  /* 0x0000000400181947 */ /* 0x000fea0003800000 */
[----:B------:R-:W-:-:S04]  /*0c00*/  LOP3.LUT P1, RZ, R15, 0x7fffffff, RZ, 0xc0, !PT ;  /* 0x7fffffff0fff7812 */ /* 0x000fc8000782c0ff */
[----:B------:R-:W-:-:S13]  /*0c10*/  PLOP3.LUT P0, PT, P0, P1, PT, 0x2f, 0xf2 ;  /* 0x0000000000f2781c */ /* 0x000fda0000702577 */
[----:B------:R-:W-:Y:S05]  /*0c20*/  @P0 BRA `(.L_x_24) ;  /* 0x0000000400000947 */ /* 0x000fea0003800000 */
[----:B------:R-:W-:Y:S02]  /*0c30*/  ISETP.GE.AND P0, PT, R16, RZ, PT ;  /* 0x000000ff1000720c */ /* 0x000fe40003f06270 */
[----:B------:R-:W-:-:S11]  /*0c40*/  ISETP.GE.AND P1, PT, R18, RZ, PT ;  /* 0x000000ff1200720c */ /* 0x000fd60003f26270 */
[----:B------:R-:W-:Y:S02]  /*0c50*/  @P0 IMAD.MOV.U32 R13, RZ, RZ, RZ ;  /* 0x000000ffff0d0224 */ /* 0x000fe400078e00ff */
[----:B------:R-:W-:Y:S01]  /*0c60*/  @!P0 FFMA R0, R0, 1.84467440737095516160e+19, RZ ;  /* 0x5f80000000008823 */ /* 0x000fe200000000ff */
[----:B------:R-:W-:Y:S02]  /*0c70*/  @!P0 IMAD.MOV.U32 R13, RZ, RZ, -0x40 ;  /* 0xffffffc0ff0d8424 */ /* 0x000fe400078e00ff */
[----:B------:R-:W-:Y:S02]  /*0c80*/  @!P1 FFMA R15, R3, 1.84467440737095516160e+19, RZ ;  /* 0x5f800000030f9823 */ /* 0x000fe400000000ff */
[----:B------:R-:W-:-:S07]  /*0c90*/  @!P1 VIADD R13, R13, 0x40 ;  /* 0x000000400d0d9836 */ /* 0x000fce0000000000 */
.L_x_20:
[----:B------:R-:W-:Y:S01]  /*0ca0*/  LEA R16, R14, 0xc0800000, 0x17 ;  /* 0xc08000000e107811 */ /* 0x000fe200078eb8ff */
[----:B------:R-:W-:Y:S01]  /*0cb0*/  VIADD R17, R17, 0xffffff81 ;  /* 0xffffff8111117836 */ /* 0x000fe20000000000 */
[----:B------:R-:W-:Y:S03]  /*0cc0*/  BSSY.RECONVERGENT B4, `(.L_x_25) ;  /* 0x0000035000047945 */ /* 0x000fe60003800200 */
[----:B------:R-:W-:Y:S02]  /*0cd0*/  IMAD.IADD R16, R15, 0x1, -R16 ;  /* 0x000000010f107824 */ /* 0x000fe400078e0a10 */
[C---:B------:R-:W-:Y:S02]  /*0ce0*/  IMAD R0, R17.reuse, -0x800000, R0 ;  /* 0xff80000011007824 */ /* 0x040fe400078e0200 */
[----:B------:R0:W1:Y:S01]  /*0cf0*/  MUFU.RCP R15, R16 ;  /* 0x00000010000f7308 */ /* 0x0000620000001000 */
[----:B------:R-:W-:Y:S01]  /*0d00*/  FADD.FTZ R19, -R16, -RZ ;  /* 0x800000ff10137221 */ /* 0x000fe20000010100 */
[----:B0-----:R-:W-:-:S05]  /*0d10*/  IADD3 R16, PT, PT, R17, 0x7f, -R14 ;  /* 0x0000007f11107810 */ /* 0x001fca0007ffe80e */
[----:B------:R-:W-:Y:S02]  /*0d20*/  IMAD.IADD R13, R16, 0x1, R13 ;  /* 0x00000001100d7824 */ /* 0x000fe400078e020d */
[----:B-1----:R-:W-:-:S04]  /*0d30*/  FFMA R18, R15, R19, 1 ;  /* 0x3f8000000f127423 */ /* 0x002fc80000000013 */
[----:B------:R-:W-:-:S04]  /*0d40*/  FFMA R15, R15, R18, R15 ;  /* 0x000000120f0f7223 */ /* 0x000fc8000000000f */
[----:B------:R-:W-:-:S04]  /*0d50*/  FFMA R18, R0, R15, RZ ;  /* 0x0000000f00127223 */ /* 0x000fc800000000ff */
[----:B------:R-:W-:-:S04]  /*0d60*/  FFMA R20, R19, R18, R0 ;  /* 0x0000001213147223 */ /* 0x000fc80000000000 */
[----:B------:R-:W-:-:S04]  /*0d70*/  FFMA R20, R15, R20, R18 ;  /* 0x000000140f147223 */ /* 0x000fc80000000012 */
[----:B------:R-:W-:-:S04]  /*0d80*/  FFMA R19, R19, R20, R0 ;  /* 0x0000001413137223 */ /* 0x000fc80000000000 */
[----:B------:R-:W-:-:S05]  /*0d90*/  FFMA R0, R15, R19, R20 ;  /* 0x000000130f007223 */ /* 0x000fca0000000014 */
[----:B------:R-:W-:-:S04]  /*0da0*/  SHF.R.U32.HI R14, RZ, 0x17, R0 ;  /* 0x00000017ff0e7819 */ /* 0x000fc80000011600 */
[----:B------:R-:W-:-:S05]  /*0db0*/  LOP3.LUT R14, R14, 0xff, RZ, 0xc0, !PT ;  /* 0x000000ff0e0e7812 */ /* 0x000fca00078ec0ff */
[----:B------:R-:W-:-:S04]  /*0dc0*/  IMAD.IADD R17, R14, 0x1, R13 ;  /* 0x000000010e117824 */ /* 0x000fc800078e020d */
[----:B------:R-:W-:-:S05]  /*0dd0*/  VIADD R14, R17, 0xffffffff ;  /* 0xffffffff110e7836 */ /* 0x000fca0000000000 */
[----:B------:R-:W-:-:S13]  /*0de0*/  ISETP.GE.U32.AND P0, PT, R14, 0xfe, PT ;  /* 0x000000fe0e00780c */ /* 0x000fda0003f06070 */
[----:B------:R-:W-:Y:S05]  /*0df0*/  @!P0 BRA `(.L_x_26) ;  /* 0x0000000000808947 */ /* 0x000fea0003800000 */
[----:B------:R-:W-:-:S13]  /*0e00*/  ISETP.GT.AND P0, PT, R17, 0xfe, PT ;  /* 0x000000fe1100780c */ /* 0x000fda0003f04270 */
[----:B------:R-:W-:Y:S05]  /*0e10*/  @P0 BRA `(.L_x_27) ;  /* 0x00000000006c0947 */ /* 0x000fea0003800000 */
[----:B------:R-:W-:-:S13]  /*0e20*/  ISETP.GE.AND P0, PT, R17, 0x1, PT ;  /* 0x000000011100780c */ /* 0x000fda0003f06270 */
[----:B------:R-:W-:Y:S05]  /*0e30*/  @P0 BRA `(.L_x_28) ;  /* 0x0000000000740947 */ /* 0x000fea0003800000 */
[----:B------:R-:W-:Y:S02]  /*0e40*/  ISETP.GE.AND P0, PT, R17, -0x18, PT ;  /* 0xffffffe81100780c */ /* 0x000fe40003f06270 */
[----:B------:R-:W-:-:S11]  /*0e50*/  LOP3.LUT R0, R0, 0x80000000, RZ, 0xc0, !PT ;  /* 0x8000000000007812 */ /* 0x000fd600078ec0ff */
[----:B------:R-:W-:Y:S05]  /*0e60*/  @!P0 BRA `(.L_x_28) ;  /* 0x0000000000688947 */ /* 0x000fea0003800000 */
[CCC-:B------:R-:W-:Y:S01]  /*0e70*/  FFMA.RZ R13, R15.reuse, R19.reuse, R20.reuse ;  /* 0x000000130f0d7223 */ /* 0x1c0fe2000000c014 */
[-CC-:B------:R-:W-:Y:S01]  /*0e80*/  FFMA.RM R14, R15, R19.reuse, R20.reuse ;  /* 0x000000130f0e7223 */ /* 0x180fe20000004014 */
[C---:B------:R-:W-:Y:S02]  /*0e90*/  ISETP.NE.AND P3, PT, R17.reuse, RZ, PT ;  /* 0x000000ff1100720c */ /* 0x040fe40003f65270 */
[----:B------:R-:W-:Y:S02]  /*0ea0*/  ISETP.NE.AND P1, PT, R17, RZ, PT ;  /* 0x000000ff1100720c */ /* 0x000fe40003f25270 */
[----:B------:R-:W-:Y:S01]  /*0eb0*/  LOP3.LUT R16, R13, 0x7fffff, RZ, 0xc0, !PT ;  /* 0x007fffff0d107812 */ /* 0x000fe200078ec0ff */
[----:B------:R-:W-:Y:S01]  /*0ec0*/  FFMA.RP R13, R15, R19, R20 ;  /* 0x000000130f0d7223 */ /* 0x000fe20000008014 */
[----:B------:R-:W-:Y:S02]  /*0ed0*/  VIADD R15, R17, 0x20 ;  /* 0x00000020110f7836 */ /* 0x000fe40000000000 */
[----:B------:R-:W-:Y:S01]  /*0ee0*/  LOP3.LUT R16, R16, 0x800000, RZ, 0xfc, !PT ;  /* 0x0080000010107812 */ /* 0x000fe200078efcff */
[----:B------:R-:W-:Y:S01]  /*0ef0*/  IMAD.MOV R17, RZ, RZ, -R17 ;  /* 0x000000ffff117224 */ /* 0x000fe200078e0a11 */
[----:B------:R-:W-:-:S02]  /*0f00*/  FSETP.NEU.FTZ.AND P0, PT, R13, R14, PT ;  /* 0x0000000e0d00720b */ /* 0x000fc40003f1d000 */
[----:B------:R-:W-:Y:S02]  /*0f10*/  SHF.L.U32 R15, R16, R15, RZ ;  /* 0x0000000f100f7219 */ /* 0x000fe400000006ff */
[----:B------:R-:W-:Y:S02]  /*0f20*/  SEL R13, R17, RZ, P3 ;  /* 0x000000ff110d7207 */ /* 0x000fe40001800000 */
[----:B------:R-:W-:Y:S02]  /*0f30*/  ISETP.NE.AND P1, PT, R15, RZ, P1 ;  /* 0x000000ff0f00720c */ /* 0x000fe40000f25270 */
[----:B------:R-:W-:Y:S02]  /*0f40*/  SHF.R.U32.HI R13, RZ, R13, R16 ;  /* 0x0000000dff0d7219 */ /* 0x000fe40000011610 */
[----:B------:R-:W-:Y:S02]  /*0f50*/  PLOP3.LUT P0, PT, P0, P1, PT, 0xf8, 0x8f ;  /* 0x00000000008f781c */ /* 0x000fe40000703f70 */
[----:B------:R-:W-:-:S02]  /*0f60*/  SHF.R.U32.HI R15, RZ, 0x1, R13 ;  /* 0x00000001ff0f7819 */ /* 0x000fc4000001160d */
[----:B------:R-:W-:-:S04]  /*0f70*/  SEL R14, RZ, 0x1, !P0 ;  /* 0x00000001ff0e7807 */ /* 0x000fc80004000000 */
[----:B------:R-:W-:-:S04]  /*0f80*/  LOP3.LUT R14, R14, 0x1, R15, 0xf8, !PT ;  /* 0x000000010e0e7812 */ /* 0x000fc800078ef80f */
[----:B------:R-:W-:-:S05]  /*0f90*/  LOP3.LUT R14, R14, R13, RZ, 0xc0, !PT ;  /* 0x0000000d0e0e7212 */ /* 0x000fca00078ec0ff */
[----:B------:R-:W-:-:S05]  /*0fa0*/  IMAD.IADD R15, R15, 0x1, R14 ;  /* 0x000000010f0f7824 */ /* 0x000fca00078e020e */
[----:B------:R-:W-:Y:S01]  /*0fb0*/  LOP3.LUT R0, R15, R0, RZ, 0xfc, !PT ;  /* 0x000000000f007212 */ /* 0x000fe200078efcff */
[----:B------:R-:W-:Y:S06]  /*0fc0*/  BRA `(.L_x_28) ;  /* 0x0000000000107947 */ /* 0x000fec0003800000 */
.L_x_27:
[----:B------:R-:W-:-:S04]  /*0fd0*/  LOP3.LUT R0, R0, 0x80000000, RZ, 0xc0, !PT ;  /* 0x8000000000007812 */ /* 0x000fc800078ec0ff */
[----:B------:R-:W-:Y:S01]  /*0fe0*/  LOP3.LUT R0, R0, 0x7f800000, RZ, 0xfc, !PT ;  /* 0x7f80000000007812 */ /* 0x000fe200078efcff */
[----:B------:R-:W-:Y:S06]  /*0ff0*/  BRA `(.L_x_28) ;  /* 0x0000000000047947 */ /* 0x000fec0003800000 */
.L_x_26:
[----:B------:R-:W-:-:S07]  /*1000*/  IMAD R0, R13, 0x800000, R0 ;  /* 0x008000000d007824 */ /* 0x000fce00078e0200 */
.L_x_28:
[----:B------:R-:W-:Y:S05]  /*1010*/  BSYNC.RECONVERGENT B4 ;  /* 0x0000000000047941 */ /* 0x000fea0003800200 */
.L_x_25:
[----:B------:R-:W-:Y:S05]  /*1020*/  BRA `(.L_x_29) ;  /* 0x0000000000207947 */ /* 0x000fea0003800000 */
.L_x_24:
[----:B------:R-:W-:-:S04]  /*1030*/  LOP3.LUT R0, R15, 0x80000000, R0, 0x48, !PT ;  /* 0x800000000f007812 */ /* 0x000fc800078e4800 */
[----:B------:R-:W-:Y:S01]  /*1040*/  LOP3.LUT R0, R0, 0x7f800000, RZ, 0xfc, !PT ;  /* 0x7f80000000007812 */ /* 0x000fe200078efcff */
[----:B------:R-:W-:Y:S06]  /*1050*/  BRA `(.L_x_29) ;  /* 0x0000000000147947 */ /* 0x000fec0003800000 */
.L_x_23:
[----:B------:R-:W-:Y:S01]  /*1060*/  LOP3.LUT R0, R15, 0x80000000, R0, 0x48, !PT ;  /* 0x800000000f007812 */ /* 0x000fe200078e4800 */
[----:B------:R-:W-:Y:S06]  /*1070*/  BRA `(.L_x_29) ;  /* 0x00000000000c7947 */ /* 0x000fec0003800000 */
.L_x_22:
[----:B------:R-:W0:Y:S01]  /*1080*/  MUFU.RSQ R0, -QNAN ;  /* 0xffc0000000007908 */ /* 0x000e220000001400 */
[----:B------:R-:W-:Y:S05]  /*1090*/  BRA `(.L_x_29) ;  /* 0x0000000000047947 */ /* 0x000fea0003800000 */
.L_x_21:
[----:B------:R-:W-:-:S07]  /*10a0*/  FADD.FTZ R0, R0, R3 ;  /* 0x0000000300007221 */ /* 0x000fce0000010000 */
.L_x_29:
[----:B------:R-:W-:Y:S05]  /*10b0*/  BSYNC.RECONVERGENT B3 ;  /* 0x0000000000037941 */ /* 0x000fea0003800200 */
.L_x_19:
[----:B------:R-:W-:-:S04]  /*10c0*/  IMAD.MOV.U32 R13, RZ, RZ, 0x0 ;  /* 0x00000000ff0d7424 */ /* 0x000fc800078e00ff */
[----:B0-----:R-:W-:Y:S05]  /*10d0*/  RET.REL.NODEC R12 `(_Z26quant_fp8_blockwise_kernelI13__nv_bfloat16EvPKT_P13__nv_fp8_e4m3Pfiiiiii) ;  /* 0xffffffec0cc87950 */ /* 0x001fea0003c3ffff */
.L_x_30:
[----:B------:R-:W-:-:S00]  /*10e0*/  BRA `(.L_x_30) ;  /* 0xfffffffc00fc7947 */ /* 0x000fc0000383ffff */
[----:B------:R-:W-:-:S00]  /*10f0*/  NOP ;  /* 0x0000000000007918 */ /* 0x000fc00000000000 */
        /* <DEDUP_REMOVED lines=8> */
.L_x_120:


//--------------------- .text._Z26quant_fp8_blockwise_kernelI6__halfEvPKT_P13__nv_fp8_e4m3Pfiiiiii --------------------------
	.section	.text._Z26quant_fp8_blockwise_kernelI6__halfEvPKT_P13__nv_fp8_e4m3Pfiiiiii,"ax",@progbits
	.align	128
        .global         _Z26quant_fp8_blockwise_kernelI6__halfEvPKT_P13__nv_fp8_e4m3Pfiiiiii
        .type           _Z26quant_fp8_blockwise_kernelI6__halfEvPKT_P13__nv_fp8_e4m3Pfiiiiii,@function
        .size           _Z26quant_fp8_blockwise_kernelI6__halfEvPKT_P13__nv_fp8_e4m3Pfiiiiii,(.L_x_121 - _Z26quant_fp8_blockwise_kernelI6__halfEvPKT_P13__nv_fp8_e4m3Pfiiiiii)
        .other          _Z26quant_fp8_blockwise_kernelI6__halfEvPKT_P13__nv_fp8_e4m3Pfiiiiii,@"STO_CUDA_ENTRY STV_DEFAULT"
_Z26quant_fp8_blockwise_kernelI6__halfEvPKT_P13__nv_fp8_e4m3Pfiiiiii:
.text._Z26quant_fp8_blockwise_kernelI6__halfEvPKT_P13__nv_fp8_e4m3Pfiiiiii:
        /* <DEDUP_REMOVED lines=21> */
.L_x_38:
        /* <DEDUP_REMOVED lines=8> */
.L_x_37:
        /* <DEDUP_REMOVED lines=11> */
[----:B--2---:R-:W-:-:S05]  /*0280*/  HADD2.F32 R10, -RZ, R8.H0_H0 ;  /* 0x20000008ff0a7230 */ /* 0x004fca0000004100 */
        /* <DEDUP_REMOVED lines=14> */
.L_x_36:
        /* <DEDUP_REMOVED lines=10> */
.L_x_35:
[----:B------:R-:W-:Y:S05]  /*0410*/  BSYNC.RECONVERGENT B1 ;  /* 0x0000000000017941 */ /* 0x000fea0003800200 */
.L_x_34:
[----:B------:R-:W-:Y:S05]  /*0420*/  @!P1 BRA `(.L_x_37) ;  /* 0xfffffffc00689947 */ /* 0x000fea000383ffff */
.L_x_33:
[----:B------:R-:W-:Y:S05]  /*0430*/  BSYNC B0 ;  /* 0x0000000000007941 */ /* 0x000fea0003800000 */
.L_x_32:
[----:B------:R-:W4:Y:S01]  /*0440*/  LDCU UR4, c[0x0][0x3a8] ;  /* 0x00007500ff0477ac */ /* 0x000f220008000800 */
[----:B-1----:R-:W-:-:S05]  /*0450*/  IMAD.IADD R0, R11, 0x1, R0 ;  /* 0x000000010b007824 */ /* 0x002fca00078e0200 */
[----:B----4-:R-:W-:-:S13]  /*0460*/  ISETP.GE.AND P0, PT, R0, UR4, PT ;  /* 0x0000000400007c0c */ /* 0x010fda000bf06270 */
[----:B------:R-:W-:Y:S05]  /*0470*/  @!P0 BRA `(.L_x_38) ;  /* 0xfffffffc00348947 */ /* 0x000fea000383ffff */
.L_x_31:
        /* <DEDUP_REMOVED lines=20> */
[----:B--2---:R-:W-:Y:S05]  /*05c0*/  CALL.REL.NOINC `($__internal_1_$__cuda_sm3x_div_rn_noftz_f32_slowpath) ;  /* 0x0000000400287944 */ /* 0x004fea0003c00000 */
[----:B------:R-:W-:-:S07]  /*05d0*/  IMAD.MOV.U32 R3, RZ, RZ, R0 ;  /* 0x000000ffff037224 */ /* 0x000fce00078e0000 */
.L_x_41:
        /* <DEDUP_REMOVED lines=10> */
.L_x_40:
[----:B------:R-:W-:Y:S05]  /*0680*/  BSYNC.RECONVERGENT B0 ;  /* 0x0000000000007941 */ /* 0x000fea0003800200 */
.L_x_39:
        /* <DEDUP_REMOVED lines=14> */
.L_x_49:
        /* <DEDUP_REMOVED lines=8> */
.L_x_48:
        /* <DEDUP_REMOVED lines=15> */
[----:B--2---:R-:W-:-:S04]  /*08e0*/  HADD2.F32 R0, -RZ, R0.H0_H0 ;  /* 0x20000000ff007230 */ /* 0x004fc80000004100 */
[----:B------:R-:W0:Y:S01]  /*08f0*/  FCHK P0, R0, R3 ;  /* 0x0000000300007302 */ /* 0x000e220000000000 */
[----:B------:R-:W-:-:S04]  /*0900*/  FFMA R14, R0, R15, RZ ;  /* 0x0000000f000e7223 */ /* 0x000fc800000000ff */
[----:B------:R-:W-:-:S04]  /*0910*/  FFMA R16, -R3, R14, R0 ;  /* 0x0000000e03107223 */ /* 0x000fc80000000100 */
[----:B------:R-:W-:Y:S01]  /*0920*/  FFMA R14, R15, R16, R14 ;  /* 0x000000100f0e7223 */ /* 0x000fe2000000000e */
[----:B0-----:R-:W-:Y:S06]  /*0930*/  @!P0 BRA `(.L_x_47) ;  /* 0x00000000000c8947 */ /* 0x001fec0003800000 */
[----:B------:R-:W-:-:S07]  /*0940*/  MOV R12, 0x960 ;  /* 0x00000960000c7802 */ /* 0x000fce0000000f00 */
[----:B------:R-:W-:Y:S05]  /*0950*/  CALL.REL.NOINC `($__internal_1_$__cuda_sm3x_div_rn_noftz_f32_slowpath) ;  /* 0x0000000000447944 */ /* 0x000fea0003c00000 */
[----:B------:R-:W-:-:S07]  /*0960*/  IMAD.MOV.U32 R14, RZ, RZ, R0 ;  /* 0x000000ffff0e7224 */ /* 0x000fce00078e0000 */
.L_x_47:
[----:B------:R-:W-:Y:S05]  /*0970*/  BSYNC.RECONVERGENT B2 ;  /* 0x0000000000027941 */ /* 0x000fea0003800200 */
.L_x_46:
[----:B------:R-:W-:Y:S02]  /*0980*/  FMNMX.NAN R14, R14, 448, PT ;  /* 0x43e000000e0e7809 */ /* 0x000fe40003820000 */
[----:B------:R-:W-:Y:S02]  /*0990*/  IADD3 R12, P0, PT, R11, UR10, RZ ;  /* 0x0000000a0b0c7c10 */ /* 0x000fe4000ff1e0ff */
[----:B------:R-:W-:Y:S02]  /*09a0*/  FMNMX.NAN R14, R14, -448, !PT ;  /* 0xc3e000000e0e7809 */ /* 0x000fe40007820000 */
[----:B------:R-:W-:-:S04]  /*09b0*/  IADD3.X R13, PT, PT, R10, UR11, RZ, P0, !PT ;  /* 0x0000000b0a0d7c10 */ /* 0x000fc800087fe4ff */
[----:B------:R-:W0:Y:S02]  /*09c0*/  F2F.F16.F32 R14, R14 ;  /* 0x0000000e000e7304 */ /* 0x000e240000200800 */
[----:B0-----:R-:W-:-:S05]  /*09d0*/  F2FP.SATFINITE.E4M3.F16.UNPACK_B_MERGE_C R11, R14, RZ ;  /* 0x0000000eff0b723e */ /* 0x001fca00048032ff */
[----:B------:R0:W-:Y:S02]  /*09e0*/  STG.E.U8 desc[UR6][R12.64], R11 ;  /* 0x0000000b0c007986 */ /* 0x0001e4000c101106 */
.L_x_45:
[----:B------:R-:W-:Y:S05]  /*09f0*/  BSYNC.RECONVERGENT B1 ;  /* 0x0000000000017941 */ /* 0x000fea0003800200 */
.L_x_44:
[----:B------:R-:W-:Y:S05]  /*0a00*/  @!P2 BRA `(.L_x_48) ;  /* 0xfffffffc0078a947 */ /* 0x000fea000383ffff */
.L_x_43:
[----:B0---4-:R-:W-:Y:S05]  /*0a10*/  BSYNC.RECONVERGENT B0 ;  /* 0x0000000000007941 */ /* 0x011fea0003800200 */
.L_x_42:
[----:B------:R-:W0:Y:S01]  /*0a20*/  LDCU UR9, c[0x0][0x3a8] ;  /* 0x00007500ff0977ac */ /* 0x000e220008000800 */
[----:B------:R-:W-:-:S05]  /*0a30*/  VIADD R2, R2, UR5 ;  /* 0x0000000502027c36 */ /* 0x000fca0008000000 */
[----:B0-----:R-:W-:-:S13]  /*0a40*/  ISETP.GE.AND P0, PT, R2, UR9, PT ;  /* 0x0000000902007c0c */ /* 0x001fda000bf06270 */
[----:B------:R-:W-:Y:S05]  /*0a50*/  @!P0 BRA `(.L_x_49) ;  /* 0xfffffffc00448947 */ /* 0x000fea000383ffff */
[----:B------:R-:W-:Y:S05]  /*0a60*/  EXIT ;  /* 0x000000000000794d */ /* 0x000fea0003800000 */
        .weak           $__internal_1_$__cuda_sm3x_div_rn_noftz_f32_slowpath
        .type           $__internal_1_$__cuda_sm3x_div_rn_noftz_f32_slowpath,@function
        .size           $__internal_1_$__cuda_sm3x_div_rn_noftz_f32_slowpath,(.L_x_121 - $__internal_1_$__cuda_sm3x_div_rn_noftz_f32_slowpath)
$__internal_1_$__cuda_sm3x_div_rn_noftz_f32_slowpath:
        /* <DEDUP_REMOVED lines=35> */
.L_x_51:
        /* <DEDUP_REMOVED lines=51> */
.L_x_58:
[----:B------:R-:W-:-:S04]  /*0fd0*/  LOP3.LUT R0, R0, 0x80000000, RZ, 0xc0, !PT ;  /* 0x8000000000007812 */ /* 0x000fc800078ec0ff */
[----:B------:R-:W-:Y:S01]  /*0fe0*/  LOP3.LUT R0, R0, 0x7f800000, RZ, 0xfc, !PT ;  /* 0x7f80000000007812 */ /* 0x000fe200078efcff */
[----:B------:R-:W-:Y:S06]  /*0ff0*/  BRA `(.L_x_59) ;  /* 0x0000000000047947 */ /* 0x000fec0003800000 */
.L_x_57:
[----:B------:R-:W-:-:S07]  /*1000*/  IMAD R0, R13, 0x800000, R0 ;  /* 0x008000000d007824 */ /* 0x000fce00078e0200 */
.L_x_59:
[----:B------:R-:W-:Y:S05]  /*1010*/  BSYNC.RECONVERGENT B4 ;  /* 0x0000000000047941 */ /* 0x000fea0003800200 */
.L_x_56:
[----:B------:R-:W-:Y:S05]  /*1020*/  BRA `(.L_x_60) ;  /* 0x0000000000207947 */ /* 0x000fea0003800000 */
.L_x_55:
[----:B------:R-:W-:-:S04]  /*1030*/  LOP3.LUT R0, R15, 0x80000000, R0, 0x48, !PT ;  /* 0x800000000f007812 */ /* 0x000fc800078e4800 */
[----:B------:R-:W-:Y:S01]  /*1040*/  LOP3.LUT R0, R0, 0x7f800000, RZ, 0xfc, !PT ;  /* 0x7f80000000007812 */ /* 0x000fe200078efcff */
[----:B------:R-:W-:Y:S06]  /*1050*/  BRA `(.L_x_60) ;  /* 0x0000000000147947 */ /* 0x000fec0003800000 */
.L_x_54:
[----:B------:R-:W-:Y:S01]  /*1060*/  LOP3.LUT R0, R15, 0x80000000, R0, 0x48, !PT ;  /* 0x800000000f007812 */ /* 0x000fe200078e4800 */
[----:B------:R-:W-:Y:S06]  /*1070*/  BRA `(.L_x_60) ;  /* 0x00000000000c7947 */ /* 0x000fec0003800000 */
.L_x_53:
[----:B------:R-:W0:Y:S01]  /*1080*/  MUFU.RSQ R0, -QNAN ;  /* 0xffc0000000007908 */ /* 0x000e220000001400 */
[----:B------:R-:W-:Y:S05]  /*1090*/  BRA `(.L_x_60) ;  /* 0x0000000000047947 */ /* 0x000fea0003800000 */
.L_x_52:
[----:B------:R-:W-:-:S07]  /*10a0*/  FADD.FTZ R0, R0, R3 ;  /* 0x0000000300007221 */ /* 0x000fce0000010000 */
.L_x_60:
[----:B------:R-:W-:Y:S05]  /*10b0*/  BSYNC.RECONVERGENT B3 ;  /* 0x0000000000037941 */ /* 0x000fea0003800200 */
.L_x_50:
[----:B------:R-:W-:-:S04]  /*10c0*/  IMAD.MOV.U32 R13, RZ, RZ, 0x0 ;  /* 0x00000000ff0d7424 */ /* 0x000fc800078e00ff */
[----:B0-----:R-:W-:Y:S05]  /*10d0*/  RET.REL.NODEC R12 `(_Z26quant_fp8_blockwise_kernelI6__halfEvPKT_P13__nv_fp8_e4m3Pfiiiiii) ;  /* 0xffffffec0cc87950 */ /* 0x001fea0003c3ffff */
.L_x_61:
        /* <DEDUP_REMOVED lines=10> */
.L_x_121:


//--------------------- .text._Z26quant_fp8_blockwise_kernelIfEvPKT_P13__nv_fp8_e4m3Pfiiiiii --------------------------
	.section	.text._Z26quant_fp8_blockwise_kernelIfEvPKT_P13__nv_fp8_e4m3Pfiiiiii,"ax",@progbits
	.align	128
        .global         _Z26quant_fp8_blockwise_kernelIfEvPKT_P13__nv_fp8_e4m3Pfiiiiii
        .type           _Z26quant_fp8_blockwise_kernelIfEvPKT_P13__nv_fp8_e4m3Pfiiiiii,@function
        .size           _Z26quant_fp8_blockwise_kernelIfEvPKT_P13__nv_fp8_e4m3Pfiiiiii,(.L_x_122 - _Z26quant_fp8_blockwise_kernelIfEvPKT_P13__nv_fp8_e4m3Pfiiiiii)
        .other          _Z26quant_fp8_blockwise_kernelIfEvPKT_P13__nv_fp8_e4m3Pfiiiiii,@"STO_CUDA_ENTRY STV_DEFAULT"
_Z26quant_fp8_blockwise_kernelIfEvPKT_P13__nv_fp8_e4m3Pfiiiiii:
.text._Z26quant_fp8_blockwise_kernelIfEvPKT_P13__nv_fp8_e4m3Pfiiiiii:
        /* <DEDUP_REMOVED lines=21> */
.L_x_69:
        /* <DEDUP_REMOVED lines=8> */
.L_x_68:
        /* <DEDUP_REMOVED lines=10> */
[----:B------:R-:W2:Y:S02]  /*0270*/  LDG.E.CONSTANT R8, desc[UR6][R8.64] ;  /* 0x0000000608087981 */ /* 0x000ea4000c1e9900 */
[C---:B--2---:R-:W-:Y:S01]  /*0280*/  FSETP.GE.AND P0, PT, |R8|.reuse, RZ, PT ;  /* 0x000000ff0800720b */ /* 0x044fe20003f06200 */
        /* <DEDUP_REMOVED lines=13> */
.L_x_67:
        /* <DEDUP_REMOVED lines=10> */
.L_x_66:
[----:B------:R-:W-:Y:S05]  /*0400*/  BSYNC.RECONVERGENT B1 ;  /* 0x0000000000017941 */ /* 0x000fea0003800200 */
.L_x_65:
[----:B------:R-:W-:Y:S05]  /*0410*/  @!P1 BRA `(.L_x_68) ;  /* 0xfffffffc006c9947 */ /* 0x000fea000383ffff */
.L_x_64:
[----:B------:R-:W-:Y:S05]  /*0420*/  BSYNC B0 ;  /* 0x0000000000007941 */ /* 0x000fea0003800000 */
.L_x_63:
[----:B------:R-:W4:Y:S01]  /*0430*/  LDCU UR4, c[0x0][0x3a8] ;  /* 0x00007500ff0477ac */ /* 0x000f220008000800 */
[----:B-1----:R-:W-:-:S05]  /*0440*/  IMAD.IADD R0, R11, 0x1, R0 ;  /* 0x000000010b007824 */ /* 0x002fca00078e0200 */
[----:B----4-:R-:W-:-:S13]  /*0450*/  ISETP.GE.AND P0, PT, R0, UR4, PT ;  /* 0x0000000400007c0c */ /* 0x010fda000bf06270 */
[----:B------:R-:W-:Y:S05]  /*0460*/  @!P0 BRA `(.L_x_69) ;  /* 0xfffffffc00388947 */ /* 0x000fea000383ffff */
.L_x_62:
        /* <DEDUP_REMOVED lines=19> */
[----:B------:R-:W-:-:S07]  /*05a0*/  MOV R12, 0x5c0 ;  /* 0x000005c0000c7802 */ /* 0x000fce0000000f00 */
[----:B0-2---:R-:W-:Y:S05]  /*05b0*/  CALL.REL.NOINC `($__internal_2_$__cuda_sm3x_div_rn_noftz_f32_slowpath) ;  /* 0x0000000400247944 */ /* 0x005fea0003c00000 */
[----:B------:R-:W-:-:S07]  /*05c0*/  IMAD.MOV.U32 R3, RZ, RZ, R0 ;  /* 0x000000ffff037224 */ /* 0x000fce00078e0000 */
.L_x_72:
        /* <DEDUP_REMOVED lines=10> */
.L_x_71:
[----:B------:R-:W-:Y:S05]  /*0670*/  BSYNC.RECONVERGENT B0 ;  /* 0x0000000000007941 */ /* 0x000fea0003800200 */
.L_x_70:
        /* <DEDUP_REMOVED lines=14> */
.L_x_80:
        /* <DEDUP_REMOVED lines=8> */
.L_x_79:
        /* <DEDUP_REMOVED lines=9> */
[----:B------:R-:W2:Y:S01]  /*0870*/  LDG.E.CONSTANT R0, desc[UR6][R12.64] ;  /* 0x000000060c007981 */ /* 0x000ea2000c1e9900 */
[----:B-1----:R-:W0:Y:S01]  /*0880*/  MUFU.RCP R10, R3 ;  /* 0x00000003000a7308 */ /* 0x002e220000001000 */
[----:B------:R-:W-:Y:S01]  /*0890*/  BSSY.RECONVERGENT B2, `(.L_x_77) ;  /* 0x000000c000027945 */ /* 0x000fe20003800200 */
[----:B0-----:R-:W-:-:S04]  /*08a0*/  FFMA R15, -R3, R10, 1 ;  /* 0x3f800000030f7423 */ /* 0x001fc8000000010a */
[----:B------:R-:W-:Y:S01]  /*08b0*/  FFMA R15, R10, R15, R10 ;  /* 0x0000000f0a0f7223 */ /* 0x000fe2000000000a */
[----:B------:R-:W-:Y:S01]  /*08c0*/  SHF.R.S32.HI R10, RZ, 0x1f, R11 ;  /* 0x0000001fff0a7819 */ /* 0x000fe2000001140b */
[----:B--2---:R-:W0:Y:S02]  /*08d0*/  FCHK P0, R0, R3 ;  /* 0x0000000300007302 */ /* 0x004e240000000000 */
[----:B------:R-:W-:-:S04]  /*08e0*/  FFMA R14, R0, R15, RZ ;  /* 0x0000000f000e7223 */ /* 0x000fc800000000ff */
[----:B------:R-:W-:-:S04]  /*08f0*/  FFMA R16, -R3, R14, R0 ;  /* 0x0000000e03107223 */ /* 0x000fc80000000100 */
[----:B------:R-:W-:Y:S01]  /*0900*/  FFMA R14, R15, R16, R14 ;  /* 0x000000100f0e7223 */ /* 0x000fe2000000000e */
[----:B0-----:R-:W-:Y:S06]  /*0910*/  @!P0 BRA `(.L_x_78) ;  /* 0x00000000000c8947 */ /* 0x001fec0003800000 */
[----:B------:R-:W-:-:S07]  /*0920*/  MOV R12, 0x940 ;  /* 0x00000940000c7802 */ /* 0x000fce0000000f00 */
[----:B------:R-:W-:Y:S05]  /*0930*/  CALL.REL.NOINC `($__internal_2_$__cuda_sm3x_div_rn_noftz_f32_slowpath) ;  /* 0x0000000000447944 */ /* 0x000fea0003c00000 */
[----:B------:R-:W-:-:S07]  /*0940*/  IMAD.MOV.U32 R14, RZ, RZ, R0 ;  /* 0x000000ffff0e7224 */ /* 0x000fce00078e0000 */
.L_x_78:
[----:B------:R-:W-:Y:S05]  /*0950*/  BSYNC.RECONVERGENT B2 ;  /* 0x0000000000027941 */ /* 0x000fea0003800200 */
.L_x_77:
[----:B------:R-:W-:Y:S02]  /*0960*/  FMNMX.NAN R14, R14, 448, PT ;  /* 0x43e000000e0e7809 */ /* 0x000fe40003820000 */
[----:B------:R-:W-:Y:S02]  /*0970*/  IADD3 R12, P0, PT, R11, UR10, RZ ;  /* 0x0000000a0b0c7c10 */ /* 0x000fe4000ff1e0ff */
[----:B------:R-:W-:Y:S02]  /*0980*/  FMNMX.NAN R14, R14, -448, !PT ;  /* 0xc3e000000e0e7809 */ /* 0x000fe40007820000 */
[----:B------:R-:W-:-:S04]  /*0990*/  IADD3.X R13, PT, PT, R10, UR11, RZ, P0, !PT ;  /* 0x0000000b0a0d7c10 */ /* 0x000fc800087fe4ff */
[----:B------:R-:W0:Y:S02]  /*09a0*/  F2F.F16.F32 R14, R14 ;  /* 0x0000000e000e7304 */ /* 0x000e240000200800 */
[----:B0-----:R-:W-:-:S05]  /*09b0*/  F2FP.SATFINITE.E4M3.F16.UNPACK_B_MERGE_C R11, R14, RZ ;  /* 0x0000000eff0b723e */ /* 0x001fca00048032ff */
[----:B------:R0:W-:Y:S02]  /*09c0*/  STG.E.U8 desc[UR6][R12.64], R11 ;  /* 0x0000000b0c007986 */ /* 0x0001e4000c101106 */
.L_x_76:
[----:B------:R-:W-:Y:S05]  /*09d0*/  BSYNC.RECONVERGENT B1 ;  /* 0x0000000000017941 */ /* 0x000fea0003800200 */
.L_x_75:
[----:B------:R-:W-:Y:S05]  /*09e0*/  @!P2 BRA `(.L_x_79) ;  /* 0xfffffffc007ca947 */ /* 0x000fea000383ffff */
.L_x_74:
[----:B0---4-:R-:W-:Y:S05]  /*09f0*/  BSYNC.RECONVERGENT B0 ;  /* 0x0000000000007941 */ /* 0x011fea0003800200 */
.L_x_73:
[----:B------:R-:W0:Y:S01]  /*0a00*/  LDCU UR9, c[0x0][0x3a8] ;  /* 0x00007500ff0977ac */ /* 0x000e220008000800 */
[----:B------:R-:W-:-:S05]  /*0a10*/  VIADD R2, R2, UR5 ;  /* 0x0000000502027c36 */ /* 0x000fca0008000000 */
[----:B0-----:R-:W-:-:S13]  /*0a20*/  ISETP.GE.AND P0, PT, R2, UR9, PT ;  /* 0x0000000902007c0c */ /* 0x001fda000bf06270 */
[----:B------:R-:W-:Y:S05]  /*0a30*/  @!P0 BRA `(.L_x_80) ;  /* 0xfffffffc00488947 */ /* 0x000fea000383ffff */
[----:B------:R-:W-:Y:S05]  /*0a40*/  EXIT ;  /* 0x000000000000794d */ /* 0x000fea0003800000 */
        .weak           $__internal_2_$__cuda_sm3x_div_rn_noftz_f32_slowpath
        .type           $__internal_2_$__cuda_sm3x_div_rn_noftz_f32_slowpath,@function
        .size           $__internal_2_$__cuda_sm3x_div_rn_noftz_f32_slowpath,(.L_x_122 - $__internal_2_$__cuda_sm3x_div_rn_noftz_f32_slowpath)
$__internal_2_$__cuda_sm3x_div_rn_noftz_f32_slowpath:
        /* <DEDUP_REMOVED lines=35> */
.L_x_82:
        /* <DEDUP_REMOVED lines=51> */
.L_x_89:
[----:B------:R-:W-:-:S04]  /*0fb0*/  LOP3.LUT R0, R0, 0x80000000, RZ, 0xc0, !PT ;  /* 0x8000000000007812 */ /* 0x000fc800078ec0ff */
[----:B------:R-:W-:Y:S01]  /*0fc0*/  LOP3.LUT R0, R0, 0x7f800000, RZ, 0xfc, !PT ;  /* 0x7f80000000007812 */ /* 0x000fe200078efcff */
[----:B------:R-:W-:Y:S06]  /*0fd0*/  BRA `(.L_x_90) ;  /* 0x0000000000047947 */ /* 0x000fec0003800000 */
.L_x_88:
[----:B------:R-:W-:-:S07]  /*0fe0*/  IMAD R0, R13, 0x800000, R0 ;  /* 0x008000000d007824 */ /* 0x000fce00078e0200 */
.L_x_90:
[----:B------:R-:W-:Y:S05]  /*0ff0*/  BSYNC.RECONVERGENT B4 ;  /* 0x0000000000047941 */ /* 0x000fea0003800200 */
.L_x_87:
[----:B------:R-:W-:Y:S05]  /*1000*/  BRA `(.L_x_91) ;  /* 0x0000000000207947 */ /* 0x000fea0003800000 */
.L_x_86:
[----:B------:R-:W-:-:S04]  /*1010*/  LOP3.LUT R0, R15, 0x80000000, R0, 0x48, !PT ;  /* 0x800000000f007812 */ /* 0x000fc800078e4800 */
[----:B------:R-:W-:Y:S01]  /*1020*/  LOP3.LUT R0, R0, 0x7f800000, RZ, 0xfc, !PT ;  /* 0x7f80000000007812 */ /* 0x000fe200078efcff */
[----:B------:R-:W-:Y:S06]  /*1030*/  BRA `(.L_x_91) ;  /* 0x0000000000147947 */ /* 0x000fec0003800000 */
.L_x_85:
[----:B------:R-:W-:Y:S01]  /*1040*/  LOP3.LUT R0, R15, 0x80000000, R0, 0x48, !PT ;  /* 0x800000000f007812 */ /* 0x000fe200078e4800 */
[----:B------:R-:W-:Y:S06]  /*1050*/  BRA `(.L_x_91) ;  /* 0x00000000000c7947 */ /* 0x000fec0003800000 */
.L_x_84:
[----:B------:R-:W0:Y:S01]  /*1060*/  MUFU.RSQ R0, -QNAN ;  /* 0xffc0000000007908 */ /* 0x000e220000001400 */
[----:B------:R-:W-:Y:S05]  /*1070*/  BRA `(.L_x_91) ;  /* 0x0000000000047947 */ /* 0x000fea0003800000 */
.L_x_83:
[----:B------:R-:W-:-:S07]  /*1080*/  FADD.FTZ R0, R0, R3 ;  /* 0x0000000300007221 */ /* 0x000fce0000010000 */
.L_x_91:
[----:B------:R-:W-:Y:S05]  /*1090*/  BSYNC.RECONVERGENT B3 ;  /* 0x0000000000037941 */ /* 0x000fea0003800200 */
.L_x_81:
[----:B------:R-:W-:-:S04]  /*10a0*/  IMAD.MOV.U32 R13, RZ, RZ, 0x0 ;  /* 0x00000000ff0d7424 */ /* 0x000fc800078e00ff */
[----:B0-----:R-:W-:Y:S05]  /*10b0*/  RET.REL.NODEC R12 `(_Z26quant_fp8_blockwise_kernelIfEvPKT_P13__nv_fp8_e4m3Pfiiiiii) ;  /* 0xffffffec0cd07950 */ /* 0x001fea0003c3ffff */
.L_x_92:
        /* <DEDUP_REMOVED lines=12> */
.L_x_122:


//--------------------- .text._Z28dequant_fp8_blockwise_kernelI13__nv_bfloat16EvPK13__nv_fp8_e4m3PKfPT_iiiiii --------------------------
	.section	.text._Z28dequant_fp8_blockwise_kernelI13__nv_bfloat16EvPK13__nv_fp8_e4m3PKfPT_iiiiii,"ax",@progbits
	.align	128
        .global         _Z28dequant_fp8_blockwise_kernelI13__nv_bfloat16EvPK13__nv_fp8_e4m3PKfPT_iiiiii
        .type           _Z28dequant_fp8_blockwise_kernelI13__nv_bfloat16EvPK13__nv_fp8_e4m3PKfPT_iiiiii,@function
        .size           _Z28dequant_fp8_blockwise_kernelI13__nv_bfloat16EvPK13__nv_fp8_e4m3PKfPT_iiiiii,(.L_x_126 - _Z28dequant_fp8_blockwise_kernelI13__nv_bfloat16EvPK13__nv_fp8_e4m3PKfPT_iiiiii)
        .other          _Z28dequant_fp8_blockwise_kernelI13__nv_bfloat16EvPK13__nv_fp8_e4m3PKfPT_iiiiii,@"STO_CUDA_ENTRY STV_DEFAULT"
_Z28dequant_fp8_blockwise_kernelI13__nv_bfloat16EvPK13__nv_fp8_e4m3PKfPT_iiiiii:
.text._Z28dequant_fp8_blockwise_kernelI13__nv_bfloat16EvPK13__nv_fp8_e4m3PKfPT_iiiiii:
[----:B------:R-:W-:Y:S01]  /*0000*/  LDC R1, c[0x0][0x37c] ;  /* 0x0000df00ff017b82 */ /* 0x000fe20000000800 */
[----:B------:R-:W0:Y:S01]  /*0010*/  S2R R13, SR_TID.X ;  /* 0x00000000000d7919 */ /* 0x000e220000002100 */
[----:B------:R-:W1:Y:S06]  /*0020*/  LDCU.64 UR6, c[0x0][0x358] ;  /* 0x00006b00ff0677ac */ /* 0x000e6c0008000a00 */
[----:B------:R-:W2:Y:S01]  /*0030*/  S2UR UR8, SR_CTAID.Y ;  /* 0x00000000000879c3 */ /* 0x000ea20000002600 */
[----:B------:R-:W-:Y:S01]  /*0040*/  BSSY.RECONVERGENT B0, `(.L_x_93) ;  /* 0x000000e000007945 */ /* 0x000fe20003800200 */
[----:B------:R-:W0:Y:S01]  /*0050*/  S2R R0, SR_TID.Y ;  /* 0x0000000000007919 */ /* 0x000e220000002200 */
[----:B------:R-:W3:Y:S01]  /*0060*/  S2R R10, SR_CTAID.X ;  /* 0x00000000000a7919 */ /* 0x000ee20000002500 */
[----:B0-----:R-:W-:-:S13]  /*0070*/  LOP3.LUT P0, RZ, R13, R0, RZ, 0xfc, !PT ;  /* 0x000000000dff7212 */ /* 0x001fda000780fcff */
[----:B-123--:R-:W-:Y:S05]  /*0080*/  @P0 BRA `(.L_x_94) ;  /* 0x0000000000240947 */ /* 0x00efea0003800000 */
[----:B------:R-:W0:Y:S08]  /*0090*/  LDC R5, c[0x0][0x3a4] ;  /* 0x0000e900ff057b82 */ /* 0x000e300000000800 */
[----:B------:R-:W1:Y:S01]  /*00a0*/  LDC.64 R2, c[0x0][0x388] ;  /* 0x0000e200ff027b82 */ /* 0x000e620000000a00 */
[----:B0-----:R-:W-:-:S04]  /*00b0*/  IMAD R5, R5, UR8, R10 ;  /* 0x0000000805057c24 */ /* 0x001fc8000f8e020a */
[----:B-1----:R-:W-:-:S06]  /*00c0*/  IMAD.WIDE R2, R5, 0x4, R2 ;  /* 0x0000000405027825 */ /* 0x002fcc00078e0202 */
[----:B------:R-:W2:Y:S01]  /*00d0*/  LDG.E.CONSTANT R2, desc[UR6][R2.64] ;  /* 0x0000000602027981 */ /* 0x000ea2000c1e9900 */
[----:B------:R-:W0:Y:S01]  /*00e0*/  S2UR UR5, SR_CgaCtaId ;  /* 0x00000000000579c3 */ /* 0x000e220000008800 */
[----:B------:R-:W-:Y:S02]  /*00f0*/  UMOV UR4, 0x400 ;  /* 0x0000040000047882 */ /* 0x000fe40000000000 */
[----:B0-----:R-:W-:-:S09]  /*0100*/  ULEA UR4, UR5, UR4, 0x18 ;  /* 0x0000000405047291 */ /* 0x001fd2000f8ec0ff */
[----:B--2---:R0:W-:Y:S03]  /*0110*/  STS [UR4], R2 ;  /* 0x00000002ff007988 */ /* 0x0041e60008000804 */
.L_x_94:
[----:B------:R-:W-:Y:S05]  /*0120*/  BSYNC.RECONVERGENT B0 ;  /* 0x0000000000007941 */ /* 0x000fea0003800200 */
.L_x_93:
[----:B------:R-:W1:Y:S01]  /*0130*/  LDCU UR4, c[0x0][0x3a8] ;  /* 0x00007500ff0477ac */ /* 0x000e620008000800 */
[----:B------:R-:W-:Y:S01]  /*0140*/  BAR.SYNC.DEFER_BLOCKING 0x0 ;  /* 0x0000000000007b1d */ /* 0x000fe20000010000 */
[----:B-1----:R-:W-:-:S13]  /*0150*/  ISETP.GE.AND P0, PT, R0, UR4, PT ;  /* 0x0000000400007c0c */ /* 0x002fda000bf06270 */
[----:B------:R-:W-:Y:S05]  /*0160*/  @P0 EXIT ;  /* 0x000000000000094d */ /* 0x000fea0003800000 */
[----:B------:R-:W1:Y:S01]  /*0170*/  S2UR UR5, SR_CgaCtaId ;  /* 0x00000000000579c3 */ /* 0x000e620000008800 */
[----:B------:R-:W-:Y:S01]  /*0180*/  UMOV UR4, 0x400 ;  /* 0x0000040000047882 */ /* 0x000fe20000000000 */
[----:B------:R-:W2:Y:S01]  /*0190*/  LDCU UR13, c[0x0][0x3ac] ;  /* 0x00007580ff0d77ac */ /* 0x000ea20008000800 */
[----:B------:R-:W3:Y:S01]  /*01a0*/  LDCU UR12, c[0x0][0x3a0] ;  /* 0x00007400ff0c77ac */ /* 0x000ee20008000800 */
[----:B------:R-:W4:Y:S01]  /*01b0*/  LDCU.64 UR10, c[0x0][0x398] ;  /* 0x00007300ff0a77ac */ /* 0x000f220008000a00 */
[----:B------:R-:W0:Y:S01]  /*01c0*/  LDCU.64 UR14, c[0x0][0x380] ;  /* 0x00007000ff0e77ac */ /* 0x000e220008000a00 */
[----:B-1----:R-:W-:-:S09]  /*01d0*/  ULEA UR4, UR5, UR4, 0x18 ;  /* 0x0000000405047291 */ /* 0x002fd2000f8ec0ff */
[----:B------:R-:W1:Y:S02]  /*01e0*/  LDS R8, [UR4] ;  /* 0x00000004ff087984 */ /* 0x000e640008000800 */
[----:B------:R-:W0:Y:S01]  /*01f0*/  LDCU UR4, c[0x0][0x360] ;  /* 0x00006c00ff0477ac */ /* 0x000e220008000800 */
[----:B--234-:R-:W0:Y:S02]  /*0200*/  LDCU UR5, c[0x0][0x364] ;  /* 0x00006c80ff0577ac */ /* 0x01ce240008000800 */
.L_x_100:
[----:B--2---:R-:W2:Y:S01]  /*0210*/  LDCU UR9, c[0x0][0x3ac] ;  /* 0x00007580ff0977ac */ /* 0x004ea20008000800 */
[----:B------:R-:W-:Y:S01]  /*0220*/  BSSY.RECONVERGENT B0, `(.L_x_95) ;  /* 0x000001a000007945 */ /* 0x000fe20003800200 */
[----:B--2---:R-:W-:-:S13]  /*0230*/  ISETP.GE.AND P0, PT, R13, UR9, PT ;  /* 0x000000090d007c0c */ /* 0x004fda000bf06270 */
[----:B------:R-:W-:Y:S05]  /*0240*/  @P0 BRA `(.L_x_96) ;  /* 0x00000000005c0947 */ /* 0x000fea0003800000 */
[----:B------:R-:W2:Y:S01]  /*0250*/  LDC R5, c[0x0][0x3a8] ;  /* 0x0000ea00ff057b82 */ /* 0x000ea20000000800 */
[----:B------:R-:W-:-:S07]  /*0260*/  IMAD.MOV.U32 R9, RZ, RZ, R13 ;  /* 0x000000ffff097224 */ /* 0x000fce00078e000d */
[----:B0-----:R-:W0:Y:S01]  /*0270*/  LDC.64 R2, c[0x0][0x390] ;  /* 0x0000e400ff027b82 */ /* 0x001e220000000a00 */
[----:B--2---:R-:W-:-:S07]  /*0280*/  IMAD R12, R5, UR8, R0 ;  /* 0x00000008050c7c24 */ /* 0x004fce000f8e0200 */
.L_x_99:
[----:B--2---:R-:W-:Y:S01]  /*0290*/  IMAD R5, R10, UR13, R9 ;  /* 0x0000000d0a057c24 */ /* 0x004fe2000f8e0209 */
[----:B------:R-:W-:Y:S01]  /*02a0*/  BSSY.RECONVERGENT B1, `(.L_x_97) ;  /* 0x0000010000017945 */ /* 0x000fe20003800200 */
[----:B------:R-:W-:-:S03]  /*02b0*/  VIADD R9, R9, UR4 ;  /* 0x0000000409097c36 */ /* 0x000fc60008000000 */
[----:B------:R-:W-:Y:S02]  /*02c0*/  ISETP.GE.AND P0, PT, R5, UR11, PT ;  /* 0x0000000b05007c0c */ /* 0x000fe4000bf06270 */
[----:B------:R-:W-:Y:S02]  /*02d0*/  ISETP.GE.AND P1, PT, R9, UR13, PT ;  /* 0x0000000d09007c0c */ /* 0x000fe4000bf26270 */
[----:B------:R-:W-:-:S13]  /*02e0*/  ISETP.GE.OR P0, PT, R12, UR10, P0 ;  /* 0x0000000a0c007c0c */ /* 0x000fda0008706670 */
[----:B------:R-:W-:Y:S05]  /*02f0*/  @P0 BRA `(.L_x_98) ;  /* 0x0000000000280947 */ /* 0x000fea0003800000 */
[----:B------:R-:W-:-:S05]  /*0300*/  IMAD R5, R12, UR12, R5 ;  /* 0x0000000c0c057c24 */ /* 0x000fca000f8e0205 */
[----:B------:R-:W-:-:S04]  /*0310*/  IADD3 R6, P0, PT, R5, UR14, RZ ;  /* 0x0000000e05067c10 */ /* 0x000fc8000ff1e0ff */
[----:B------:R-:W-:-:S05]  /*0320*/  LEA.HI.X.SX32 R7, R5, UR15, 0x1, P0 ;  /* 0x0000000f05077c11 */ /* 0x000fca00080f0eff */
[----:B------:R-:W2:Y:S02]  /*0330*/  LDG.E.U8.CONSTANT R6, desc[UR6][R6.64] ;  /* 0x0000000606067981 */ /* 0x000ea4000c1e9100 */
[----:B--2---:R-:W-:-:S05]  /*0340*/  F2FP.F16.E4M3.UNPACK_B R4, R6 ;  /* 0x00000006ff04723e */ /* 0x004fca00020006ff */
[----:B------:R-:W-:Y:S02]  /*0350*/  HADD2.F32 R11, -RZ, R4.H0_H0 ;  /* 0x20000004ff0b7230 */ /* 0x000fe40000004100 */
[----:B0-----:R-:W-:-:S04]  /*0360*/  IMAD.WIDE R4, R5, 0x2, R2 ;  /* 0x0000000205047825 */ /* 0x001fc800078e0202 */
[----:B-1----:R-:W-:-:S05]  /*0370*/  FMUL R11, R8, R11 ;  /* 0x0000000b080b7220 */ /* 0x002fca0000400000 */
[----:B------:R-:W-:-:S05]  /*0380*/  F2FP.BF16.F32.PACK_AB R11, RZ, R11 ;  /* 0x0000000bff0b723e */ /* 0x000fca00000010ff */
[----:B------:R2:W-:Y:S02]  /*0390*/  STG.E.U16 desc[UR6][R4.64], R11 ;  /* 0x0000000b04007986 */ /* 0x0005e4000c101506 */
.L_x_98:
[----:B------:R-:W-:Y:S05]  /*03a0*/  BSYNC.RECONVERGENT B1 ;  /* 0x0000000000017941 */ /* 0x000fea0003800200 */
.L_x_97:
[----:B------:R-:W-:Y:S05]  /*03b0*/  @!P1 BRA `(.L_x_99) ;  /* 0xfffffffc00b49947 */ /* 0x000fea000383ffff */
.L_x_96:
[----:B0-----:R-:W-:Y:S05]  /*03c0*/  BSYNC.RECONVERGENT B0 ;  /* 0x0000000000007941 */ /* 0x001fea0003800200 */
.L_x_95:
[----:B------:R-:W0:Y:S01]  /*03d0*/  LDCU UR9, c[0x0][0x3a8] ;  /* 0x00007500ff0977ac */ /* 0x000e220008000800 */
[----:B------:R-:W-:-:S05]  /*03e0*/  VIADD R0, R0, UR5 ;  /* 0x0000000500007c36 */ /* 0x000fca0008000000 */
[----:B0-----:R-:W-:-:S13]  /*03f0*/  ISETP.GE.AND P0, PT, R0, UR9, PT ;  /* 0x0000000900007c0c */ /* 0x001fda000bf06270 */
[----:B------:R-:W-:Y:S05]  /*0400*/  @!P0 BRA `(.L_x_100) ;  /* 0xfffffffc00808947 */ /* 0x000fea000383ffff */
[----:B------:R-:W-:Y:S05]  /*0410*/  EXIT ;  /* 0x000000000000794d */ /* 0x000fea0003800000 */
.L_x_101:
        /* <DEDUP_REMOVED lines=14> */
.L_x_126:


//--------------------- .text._Z28dequant_fp8_blockwise_kernelI6__halfEvPK13__nv_fp8_e4m3PKfPT_iiiiii --------------------------
	.section	.text._Z28dequant_fp8_blockwise_kernelI6__halfEvPK13__nv_fp8_e4m3PKfPT_iiiiii,"ax",@progbits
	.align	128
        .global         _Z28dequant_fp8_blockwise_kernelI6__halfEvPK13__nv_fp8_e4m3PKfPT_iiiiii
        .type           _Z28dequant_fp8_blockwise_kernelI6__halfEvPK13__nv_fp8_e4m3PKfPT_iiiiii,@function
        .size           _Z28dequant_fp8_blockwise_kernelI6__halfEvPK13__nv_fp8_e4m3PKfPT_iiiiii,(.L_x_127 - _Z28dequant_fp8_blockwise_kernelI6__halfEvPK13__nv_fp8_e4m3PKfPT_iiiiii)
        .other          _Z28dequant_fp8_blockwise_kernelI6__halfEvPK13__nv_fp8_e4m3PKfPT_iiiiii,@"STO_CUDA_ENTRY STV_DEFAULT"
_Z28dequant_fp8_blockwise_kernelI6__halfEvPK13__nv_fp8_e4m3PKfPT_iiiiii:
.text._Z28dequant_fp8_blockwise_kernelI6__halfEvPK13__nv_fp8_e4m3PKfPT_iiiiii:
        /* <DEDUP_REMOVED lines=18> */
.L_x_103:
[----:B------:R-:W-:Y:S05]  /*0120*/  BSYNC.RECONVERGENT B0 ;  /* 0x0000000000007941 */ /* 0x000fea0003800200 */
.L_x_102:
        /* <DEDUP_REMOVED lines=14> */
.L_x_109:
        /* <DEDUP_REMOVED lines=8> */
.L_x_108:
        /* <DEDUP_REMOVED lines=15> */
[----:B------:R-:W-:-:S05]  /*0380*/  F2FP.F16.F32.PACK_AB R11, RZ, R11 ;  /* 0x0000000bff0b723e */ /* 0x000fca00000000ff */
[----:B------:R2:W-:Y:S02]  /*0390*/  STG.E.U16 desc[UR6][R4.64], R11 ;  /* 0x0000000b04007986 */ /* 0x0005e4000c101506 */
.L_x_107:
[----:B------:R-:W-:Y:S05]  /*03a0*/  BSYNC.RECONVERGENT B1 ;  /* 0x0000000000017941 */ /* 0x000fea0003800200 */
.L_x_106:
[----:B------:R-:W-:Y:S05]  /*03b0*/  @!P1 BRA `(.L_x_108) ;  /* 0xfffffffc00b49947 */ /* 0x000fea000383ffff */
.L_x_105:
[----:B0-----:R-:W-:Y:S05]  /*03c0*/  BSYNC.RECONVERGENT B0 ;  /* 0x0000000000007941 */ /* 0x001fea0003800200 */
.L_x_104:
[----:B------:R-:W0:Y:S01]  /*03d0*/  LDCU UR9, c[0x0][0x3a8] ;  /* 0x00007500ff0977ac */ /* 0x000e220008000800 */
[----:B------:R-:W-:-:S05]  /*03e0*/  VIADD R0, R0, UR5 ;  /* 0x0000000500007c36 */ /* 0x000fca0008000000 */
[----:B0-----:R-:W-:-:S13]  /*03f0*/  ISETP.GE.AND P0, PT, R0, UR9, PT ;  /* 0x0000000900007c0c */ /* 0x001fda000bf06270 */
[----:B------:R-:W-:Y:S05]  /*0400*/  @!P0 BRA `(.L_x_109) ;  /* 0xfffffffc00808947 */ /* 0x000fea000383ffff */
[----:B------:R-:W-:Y:S05]  /*0410*/  EXIT ;  /* 0x000000000000794d */ /* 0x000fea0003800000 */
.L_x_110:
        /* <DEDUP_REMOVED lines=14> */
.L_x_127:


//--------------------- .text._Z28dequant_fp8_blockwise_kernelIfEvPK13__nv_fp8_e4m3PKfPT_iiiiii --------------------------
	.section	.text._Z28dequant_fp8_blockwise_kernelIfEvPK13__nv_fp8_e4m3PKfPT_iiiiii,"ax",@progbits
	.align	128
        .global         _Z28dequant_fp8_blockwise_kernelIfEvPK13__nv_fp8_e4m3PKfPT_iiiiii
        .type           _Z28dequant_fp8_blockwise_kernelIfEvPK13__nv_fp8_e4m3PKfPT_iiiiii,@function
        .size           _Z28dequant_fp8_blockwise_kernelIfEvPK13__nv_fp8_e4m3PKfPT_iiiiii,(.L_x_128 - _Z28dequant_fp8_blockwise_kernelIfEvPK13__nv_fp8_e4m3PKfPT_iiiiii)
        .other          _Z28dequant_fp8_blockwise_kernelIfEvPK13__nv_fp8_e4m3PKfPT_iiiiii,@"STO_CUDA_ENTRY STV_DEFAULT"
_Z28dequant_fp8_blockwise_kernelIfEvPK13__nv_fp8_e4m3PKfPT_iiiiii:
.text._Z28dequant_fp8_blockwise_kernelIfEvPK13__nv_fp8_e4m3PKfPT_iiiiii:
        /* <DEDUP_REMOVED lines=18> */
.L_x_112:
[----:B------:R-:W-:Y:S05]  /*0120*/  BSYNC.RECONVERGENT B0 ;  /* 0x0000000000007941 */ /* 0x000fea0003800200 */
.L_x_111:
        /* <DEDUP_REMOVED lines=14> */
.L_x_118:
        /* <DEDUP_REMOVED lines=8> */
.L_x_117:
[----:B--2---:R-:W-:Y:S01]  /*0290*/  IMAD R5, R10, UR13, R9 ;  /* 0x0000000d0a057c24 */ /* 0x004fe2000f8e0209 */
[----:B------:R-:W-:Y:S01]  /*02a0*/  IADD3 R9, PT, PT, R9, UR4, RZ ;  /* 0x0000000409097c10 */ /* 0x000fe2000fffe0ff */
[----:B------:R-:W-:Y:S03]  /*02b0*/  BSSY.RECONVERGENT B1, `(.L_x_115) ;  /* 0x000000e000017945 */ /* 0x000fe60003800200 */
        /* <DEDUP_REMOVED lines=12> */
[----:B------:R2:W-:Y:S02]  /*0380*/  STG.E desc[UR6][R4.64], R11 ;  /* 0x0000000b04007986 */ /* 0x0005e4000c101906 */
.L_x_116:
[----:B------:R-:W-:Y:S05]  /*0390*/  BSYNC.RECONVERGENT B1 ;  /* 0x0000000000017941 */ /* 0x000fea0003800200 */
.L_x_115:
[----:B------:R-:W-:Y:S05]  /*03a0*/  @!P1 BRA `(.L_x_117) ;  /* 0xfffffffc00b89947 */ /* 0x000fea000383ffff */
.L_x_114:
[----:B0-----:R-:W-:Y:S05]  /*03b0*/  BSYNC.RECONVERGENT B0 ;  /* 0x0000000000007941 */ /* 0x001fea0003800200 */
.L_x_113:
[----:B------:R-:W0:Y:S01]  /*03c0*/  LDCU UR9, c[0x0][0x3a8] ;  /* 0x00007500ff0977ac */ /* 0x000e220008000800 */
[----:B------:R-:W-:-:S05]  /*03d0*/  VIADD R0, R0, UR5 ;  /* 0x0000000500007c36 */ /* 0x000fca0008000000 */
[----:B0-----:R-:W-:-:S13]  /*03e0*/  ISETP.GE.AND P0, PT, R0, UR9, PT ;  /* 0x0000000900007c0c */ /* 0x001fda000bf06270 */
[----:B------:R-:W-:Y:S05]  /*03f0*/  @!P0 BRA `(.L_x_118) ;  /* 0xfffffffc00848947 */ /* 0x000fea000383ffff */
[----:B------:R-:W-:Y:S05]  /*0400*/  EXIT ;  /* 0x000000000000794d */ /* 0x000fea0003800000 */
.L_x_119:
        /* <DEDUP_REMOVED lines=15> */
.L_x_128:


//--------------------- .nv.shared._Z26quant_fp8_blockwise_kernelI13__nv_bfloat16EvPKT_P13__nv_fp8_e4m3Pfiiiiii --------------------------
	.section	.nv.shared._Z26quant_fp8_blockwise_kernelI13__nv_bfloat16EvPKT_P13__nv_fp8_e4m3Pfiiiiii,"aw",@nobits
	.sectionflags	@""
	.align	4
.nv.shared._Z26quant_fp8_blockwise_kernelI13__nv_bfloat16EvPKT_P13__nv_fp8_e4m3Pfiiiiii:
	.zero		1032


//--------------------- .nv.shared.reserved.0     --------------------------
	.section	.nv.shared.reserved.0,"aw",@nobits
	.weak		__nv_reservedSMEM_offset_0_alias
	.size		__nv_reservedSMEM_offset_0_alias, 0, 64
	.other		__nv_reservedSMEM_offset_0_alias,@"STO_CUDA_RESERVED_SHARED STV_DEFAULT"
__nv_reservedSMEM_offset_0_alias:
	.zero		0
	.zero		64


//--------------------- .nv.shared._Z26quant_fp8_blockwise_kernelI6__halfEvPKT_P13__nv_fp8_e4m3Pfiiiiii --------------------------
	.section	.nv.shared._Z26quant_fp8_blockwise_kernelI6__halfEvPKT_P13__nv_fp8_e4m3Pfiiiiii,"aw",@nobits
	.sectionflags	@""
	.align	4
.nv.shared._Z26quant_fp8_blockwise_kernelI6__halfEvPKT_P13__nv_fp8_e4m3Pfiiiiii:
	.zero		1032


//--------------------- .nv.shared._Z26quant_fp8_blockwise_kernelIfEvPKT_P13__nv_fp8_e4m3Pfiiiiii --------------------------
	.section	.nv.shared._Z26quant_fp8_blockwise_kernelIfEvPKT_P13__nv_fp8_e4m3Pfiiiiii,"aw",@nobits
	.sectionflags	@""
	.align	4
.nv.shared._Z26quant_fp8_blockwise_kernelIfEvPKT_P13__nv_fp8_e4m3Pfiiiiii:
	.zero		1032


//--------------------- .nv.shared._Z28dequant_fp8_blockwise_kernelI13__nv_bfloat16EvPK13__nv_fp8_e4m3PKfPT_iiiiii --------------------------
	.section	.nv.shared._Z28dequant_fp8_blockwise_kernelI13__nv_bfloat16EvPK13__nv_fp8_e4m3PKfPT_iiiiii,"aw",@nobits
	.sectionflags	@""
	.align	4
.nv.shared._Z28dequant_fp8_blockwise_kernelI13__nv_bfloat16EvPK13__nv_fp8_e4m3PKfPT_iiiiii:
	.zero		1028


//--------------------- .nv.shared._Z28dequant_fp8_blockwise_kernelI6__halfEvPK13__nv_fp8_e4m3PKfPT_iiiiii --------------------------
	.section	.nv.shared._Z28dequant_fp8_blockwise_kernelI6__halfEvPK13__nv_fp8_e4m3PKfPT_iiiiii,"aw",@nobits
	.sectionflags	@""
	.align	4
.nv.shared._Z28dequant_fp8_blockwise_kernelI6__halfEvPK13__nv_fp8_e4m3PKfPT_iiiiii:
	.zero		1028


//--------------------- .nv.shared._Z28dequant_fp8_blockwise_kernelIfEvPK13__nv_fp8_e4m3PKfPT_iiiiii --------------------------
	.section	.nv.shared._Z28dequant_fp8_blockwise_kernelIfEvPK13__nv_fp8_e4m3PKfPT_iiiiii,"aw",@nobits
	.sectionflags	@""
	.align	4
.nv.shared._Z28dequant_fp8_blockwise_kernelIfEvPK13__nv_fp8_e4m3PKfPT_iiiiii:
	.zero		1028


//--------------------- .nv.constant0._Z26quant_fp8_blockwise_kernelI13__nv_bfloat16EvPKT_P13__nv_fp8_e4m3Pfiiiiii --------------------------
	.section	.nv.constant0._Z26quant_fp8_blockwise_kernelI13__nv_bfloat16EvPKT_P13__nv_fp8_e4m3Pfiiiiii,"a",@progbits
	.sectionflags	@""
	.align	4
.nv.constant0._Z26quant_fp8_blockwise_kernelI13__nv_bfloat16EvPKT_P13__nv_fp8_e4m3Pfiiiiii:
	.zero		944


//--------------------- .nv.constant0._Z26quant_fp8_blockwise_kernelI6__halfEvPKT_P13__nv_fp8_e4m3Pfiiiiii --------------------------
	.section	.nv.constant0._Z26quant_fp8_blockwise_kernelI6__halfEvPKT_P13__nv_fp8_e4m3Pfiiiiii,"a",@progbits
	.sectionflags	@""
	.align	4
.nv.constant0._Z26quant_fp8_blockwise_kernelI6__halfEvPKT_P13__nv_fp8_e4m3Pfiiiiii:
	.zero		944


//--------------------- .nv.constant0._Z26quant_fp8_blockwise_kernelIfEvPKT_P13__nv_fp8_e4m3Pfiiiiii --------------------------
	.section	.nv.constant0._Z26quant_fp8_blockwise_kernelIfEvPKT_P13__nv_fp8_e4m3Pfiiiiii,"a",@progbits
	.sectionflags	@""
	.align	4
.nv.constant0._Z26quant_fp8_blockwise_kernelIfEvPKT_P13__nv_fp8_e4m3Pfiiiiii:
	.zero		944


//--------------------- .nv.constant0._Z28dequant_fp8_blockwise_kernelI13__nv_bfloat16EvPK13__nv_fp8_e4m3PKfPT_iiiiii --------------------------
	.section	.nv.constant0._Z28dequant_fp8_blockwise_kernelI13__nv_bfloat16EvPK13__nv_fp8_e4m3PKfPT_iiiiii,"a",@progbits
	.sectionflags	@""
	.align	4
.nv.constant0._Z28dequant_fp8_blockwise_kernelI13__nv_bfloat16EvPK13__nv_fp8_e4m3PKfPT_iiiiii:
	.zero		944


//--------------------- .nv.constant0._Z28dequant_fp8_blockwise_kernelI6__halfEvPK13__nv_fp8_e4m3PKfPT_iiiiii --------------------------
	.section	.nv.constant0._Z28dequant_fp8_blockwise_kernelI6__halfEvPK13__nv_fp8_e4m3PKfPT_iiiiii,"a",@progbits
	.sectionflags	@""
	.align	4
.nv.constant0._Z28dequant_fp8_blockwise_kernelI6__halfEvPK13__nv_fp8_e4m3PKfPT_iiiiii:
	.zero		944


//--------------------- .nv.constant0._Z28dequant_fp8_blockwise_kernelIfEvPK13__nv_fp8_e4m3PKfPT_iiiiii --------------------------
	.section	.nv.constant0._Z28dequant_fp8_blockwise_kernelIfEvPK13__nv_fp8_e4m3PKfPT_iiiiii,"a",@progbits
	.sectionflags	@""
	.align	4
.nv.constant0._Z28dequant_fp8_blockwise_kernelIfEvPK13__nv_fp8_e4m3PKfPT_iiiiii:
	.zero		944


//--------------------- SYMBOLS --------------------------

	.type		.nv.reservedSmem.offset0,@object
	.size		.nv.reservedSmem.offset0,0x4
	.type		.nv.reservedSmem.cap,@object
	.size		.nv.reservedSmem.cap,0x4
